//
// Generated by NVIDIA NVVM Compiler
//
// Compiler Build ID: CL-36424714
// Cuda compilation tools, release 13.0, V13.0.88
// Based on NVVM 20.0.0
//

.version 9.0
.target sm_100
.address_size 64

	// .globl	_Z19reaction_gray_scottPKfS0_PfS1_jff
.extern .shared .align 16 .b8 s_f[];

.visible .entry _Z19reaction_gray_scottPKfS0_PfS1_jff(
	.param .u64 .ptr .align 1 _Z19reaction_gray_scottPKfS0_PfS1_jff_param_0,
	.param .u64 .ptr .align 1 _Z19reaction_gray_scottPKfS0_PfS1_jff_param_1,
	.param .u64 .ptr .align 1 _Z19reaction_gray_scottPKfS0_PfS1_jff_param_2,
	.param .u64 .ptr .align 1 _Z19reaction_gray_scottPKfS0_PfS1_jff_param_3,
	.param .u32 _Z19reaction_gray_scottPKfS0_PfS1_jff_param_4,
	.param .f32 _Z19reaction_gray_scottPKfS0_PfS1_jff_param_5,
	.param .f32 _Z19reaction_gray_scottPKfS0_PfS1_jff_param_6
)
{
	.reg .pred 	%p<3>;
	.reg .b32 	%r<11>;
	.reg .b32 	%f<14>;
	.reg .b64 	%rd<14>;

	ld.param.u64 	%rd5, [_Z19reaction_gray_scottPKfS0_PfS1_jff_param_0];
	ld.param.u64 	%rd6, [_Z19reaction_gray_scottPKfS0_PfS1_jff_param_1];
	ld.param.u64 	%rd7, [_Z19reaction_gray_scottPKfS0_PfS1_jff_param_2];
	ld.param.u64 	%rd8, [_Z19reaction_gray_scottPKfS0_PfS1_jff_param_3];
	ld.param.u32 	%r6, [_Z19reaction_gray_scottPKfS0_PfS1_jff_param_4];
	ld.param.f32 	%f2, [_Z19reaction_gray_scottPKfS0_PfS1_jff_param_5];
	ld.param.f32 	%f3, [_Z19reaction_gray_scottPKfS0_PfS1_jff_param_6];
	mov.u32 	%r7, %ctaid.x;
	mov.u32 	%r1, %ntid.x;
	mov.u32 	%r8, %tid.x;
	mad.lo.s32 	%r10, %r7, %r1, %r8;
	setp.ge.u32 	%p1, %r10, %r6;
	@%p1 bra 	$L__BB0_3;
	add.f32 	%f1, %f2, %f3;
	mov.u32 	%r9, %nctaid.x;
	mul.lo.s32 	%r3, %r1, %r9;
	cvta.to.global.u64 	%rd1, %rd5;
	cvta.to.global.u64 	%rd2, %rd6;
	cvta.to.global.u64 	%rd3, %rd7;
	cvta.to.global.u64 	%rd4, %rd8;
$L__BB0_2:
	mul.wide.s32 	%rd9, %r10, 4;
	add.s64 	%rd10, %rd1, %rd9;
	ld.global.nc.f32 	%f4, [%rd10];
	add.s64 	%rd11, %rd2, %rd9;
	ld.global.nc.f32 	%f5, [%rd11];
	mul.f32 	%f6, %f4, %f5;
	mul.f32 	%f7, %f5, %f6;
	mov.f32 	%f8, 0f3F800000;
	sub.f32 	%f9, %f8, %f4;
	mul.f32 	%f10, %f2, %f9;
	sub.f32 	%f11, %f10, %f7;
	add.s64 	%rd12, %rd3, %rd9;
	st.global.f32 	[%rd12], %f11;
	mul.f32 	%f12, %f1, %f5;
	sub.f32 	%f13, %f7, %f12;
	add.s64 	%rd13, %rd4, %rd9;
	st.global.f32 	[%rd13], %f13;
	add.s32 	%r10, %r10, %r3;
	setp.lt.u32 	%p2, %r10, %r6;
	@%p2 bra 	$L__BB0_2;
$L__BB0_3:
	ret;

}
	// .globl	_Z17derivative_x2_pbcPKfPfjjj
.visible .entry _Z17derivative_x2_pbcPKfPfjjj(
	.param .u64 .ptr .align 1 _Z17derivative_x2_pbcPKfPfjjj_param_0,
	.param .u64 .ptr .align 1 _Z17derivative_x2_pbcPKfPfjjj_param_1,
	.param .u32 _Z17derivative_x2_pbcPKfPfjjj_param_2,
	.param .u32 _Z17derivative_x2_pbcPKfPfjjj_param_3,
	.param .u32 _Z17derivative_x2_pbcPKfPfjjj_param_4
)
{
	.reg .pred 	%p<2>;
	.reg .b32 	%r<23>;
	.reg .b32 	%f<10>;
	.reg .b64 	%rd<9>;

	ld.param.u64 	%rd2, [_Z17derivative_x2_pbcPKfPfjjj_param_0];
	ld.param.u64 	%rd1, [_Z17derivative_x2_pbcPKfPfjjj_param_1];
	ld.param.u32 	%r5, [_Z17derivative_x2_pbcPKfPfjjj_param_2];
	ld.param.u32 	%r6, [_Z17derivative_x2_pbcPKfPfjjj_param_3];
	cvta.to.global.u64 	%rd3, %rd2;
	mov.u32 	%r7, %tid.x;
	mov.u32 	%r8, %ctaid.x;
	mov.u32 	%r9, %ntid.y;
	mov.u32 	%r10, %tid.y;
	mad.lo.s32 	%r11, %r8, %r9, %r10;
	mov.u32 	%r12, %ctaid.y;
	mad.lo.s32 	%r13, %r6, %r12, %r11;
	mad.lo.s32 	%r1, %r13, %r5, %r7;
	mul.wide.s32 	%rd4, %r1, 4;
	add.s64 	%rd5, %rd3, %rd4;
	ld.global.nc.f32 	%f1, [%rd5];
	add.s32 	%r14, %r5, 2;
	mul.lo.s32 	%r2, %r14, %r10;
	add.s32 	%r3, %r7, %r2;
	shl.b32 	%r15, %r3, 2;
	mov.u32 	%r16, s_f;
	add.s32 	%r4, %r16, %r15;
	st.shared.f32 	[%r4+4], %f1;
	bar.sync 	0;
	setp.ne.s32 	%p1, %r7, 0;
	@%p1 bra 	$L__BB1_2;
	add.s32 	%r17, %r3, %r5;
	shl.b32 	%r18, %r17, 2;
	add.s32 	%r20, %r18, %r16;
	ld.shared.f32 	%f2, [%r20];
	shl.b32 	%r21, %r2, 2;
	add.s32 	%r22, %r16, %r21;
	st.shared.f32 	[%r22], %f2;
	ld.shared.f32 	%f3, [%r4+4];
	st.shared.f32 	[%r20+4], %f3;
$L__BB1_2:
	cvta.to.global.u64 	%rd6, %rd1;
	bar.sync 	0;
	ld.shared.f32 	%f4, [%r4+8];
	ld.shared.f32 	%f5, [%r4+4];
	add.f32 	%f6, %f5, %f5;
	sub.f32 	%f7, %f4, %f6;
	ld.shared.f32 	%f8, [%r4];
	add.f32 	%f9, %f8, %f7;
	add.s64 	%rd8, %rd6, %rd4;
	st.global.f32 	[%rd8], %f9;
	ret;

}
	// .globl	_Z22derivative_x2_zerofluxPKfPfjj
.visible .entry _Z22derivative_x2_zerofluxPKfPfjj(
	.param .u64 .ptr .align 1 _Z22derivative_x2_zerofluxPKfPfjj_param_0,
	.param .u64 .ptr .align 1 _Z22derivative_x2_zerofluxPKfPfjj_param_1,
	.param .u32 _Z22derivative_x2_zerofluxPKfPfjj_param_2,
	.param .u32 _Z22derivative_x2_zerofluxPKfPfjj_param_3
)
{
	.reg .pred 	%p<3>;
	.reg .b32 	%r<20>;
	.reg .b32 	%f<16>;
	.reg .b64 	%rd<9>;

	ld.param.u64 	%rd2, [_Z22derivative_x2_zerofluxPKfPfjj_param_0];
	ld.param.u64 	%rd1, [_Z22derivative_x2_zerofluxPKfPfjj_param_1];
	ld.param.u32 	%r5, [_Z22derivative_x2_zerofluxPKfPfjj_param_2];
	ld.param.u32 	%r6, [_Z22derivative_x2_zerofluxPKfPfjj_param_3];
	cvta.to.global.u64 	%rd3, %rd2;
	mov.u32 	%r1, %tid.x;
	mov.u32 	%r7, %ctaid.x;
	mov.u32 	%r8, %ntid.y;
	mov.u32 	%r9, %tid.y;
	mad.lo.s32 	%r10, %r7, %r8, %r9;
	mov.u32 	%r11, %ctaid.y;
	mad.lo.s32 	%r12, %r6, %r11, %r10;
	mad.lo.s32 	%r2, %r12, %r5, %r1;
	mul.wide.s32 	%rd4, %r2, 4;
	add.s64 	%rd5, %rd3, %rd4;
	ld.global.nc.f32 	%f5, [%rd5];
	mul.lo.s32 	%r3, %r5, %r9;
	add.s32 	%r13, %r3, %r1;
	shl.b32 	%r14, %r13, 2;
	mov.u32 	%r15, s_f;
	add.s32 	%r4, %r15, %r14;
	st.shared.f32 	[%r4], %f5;
	bar.sync 	0;
	setp.ne.s32 	%p1, %r1, 0;
	@%p1 bra 	$L__BB2_2;
	shl.b32 	%r17, %r3, 2;
	add.s32 	%r19, %r15, %r17;
	ld.shared.f32 	%f13, [%r19+4];
	ld.shared.f32 	%f14, [%r19];
	sub.f32 	%f15, %f13, %f14;
	bra.uni 	$L__BB2_5;
$L__BB2_2:
	add.s32 	%r16, %r5, -1;
	setp.ne.s32 	%p2, %r1, %r16;
	@%p2 bra 	$L__BB2_4;
	ld.shared.f32 	%f11, [%r4+-4];
	ld.shared.f32 	%f12, [%r4];
	sub.f32 	%f15, %f11, %f12;
	bra.uni 	$L__BB2_5;
$L__BB2_4:
	ld.shared.f32 	%f6, [%r4+4];
	ld.shared.f32 	%f7, [%r4];
	add.f32 	%f8, %f7, %f7;
	sub.f32 	%f9, %f6, %f8;
	ld.shared.f32 	%f10, [%r4+-4];
	add.f32 	%f15, %f10, %f9;
$L__BB2_5:
	cvta.to.global.u64 	%rd6, %rd1;
	add.s64 	%rd8, %rd6, %rd4;
	st.global.f32 	[%rd8], %f15;
	ret;

}
	// .globl	_Z17derivative_y2_pbcPKfPfjjj
.visible .entry _Z17derivative_y2_pbcPKfPfjjj(
	.param .u64 .ptr .align 1 _Z17derivative_y2_pbcPKfPfjjj_param_0,
	.param .u64 .ptr .align 1 _Z17derivative_y2_pbcPKfPfjjj_param_1,
	.param .u32 _Z17derivative_y2_pbcPKfPfjjj_param_2,
	.param .u32 _Z17derivative_y2_pbcPKfPfjjj_param_3,
	.param .u32 _Z17derivative_y2_pbcPKfPfjjj_param_4
)
{
	.reg .pred 	%p<2>;
	.reg .b32 	%r<36>;
	.reg .b32 	%f<10>;
	.reg .b64 	%rd<9>;

	ld.param.u64 	%rd2, [_Z17derivative_y2_pbcPKfPfjjj_param_0];
	ld.param.u64 	%rd1, [_Z17derivative_y2_pbcPKfPfjjj_param_1];
	ld.param.u32 	%r7, [_Z17derivative_y2_pbcPKfPfjjj_param_2];
	ld.param.u32 	%r5, [_Z17derivative_y2_pbcPKfPfjjj_param_3];
	ld.param.u32 	%r6, [_Z17derivative_y2_pbcPKfPfjjj_param_4];
	cvta.to.global.u64 	%rd3, %rd2;
	mov.u32 	%r8, %ctaid.x;
	mov.u32 	%r9, %ntid.x;
	mov.u32 	%r1, %tid.x;
	mad.lo.s32 	%r10, %r8, %r9, %r1;
	mov.u32 	%r11, %tid.y;
	mov.u32 	%r12, %ctaid.y;
	mad.lo.s32 	%r13, %r5, %r12, %r11;
	mad.lo.s32 	%r2, %r13, %r7, %r10;
	mul.wide.s32 	%rd4, %r2, 4;
	add.s64 	%rd5, %rd3, %rd4;
	ld.global.nc.f32 	%f1, [%rd5];
	mad.lo.s32 	%r3, %r6, %r11, %r6;
	add.s32 	%r14, %r3, %r1;
	shl.b32 	%r15, %r14, 2;
	mov.u32 	%r16, s_f;
	add.s32 	%r4, %r16, %r15;
	st.shared.f32 	[%r4], %f1;
	bar.sync 	0;
	setp.ne.s32 	%p1, %r11, 0;
	@%p1 bra 	$L__BB3_2;
	mul.lo.s32 	%r17, %r6, %r5;
	add.s32 	%r18, %r17, %r1;
	shl.b32 	%r19, %r18, 2;
	add.s32 	%r21, %r16, %r19;
	ld.shared.f32 	%f2, [%r21];
	shl.b32 	%r22, %r1, 2;
	add.s32 	%r23, %r16, %r22;
	st.shared.f32 	[%r23], %f2;
	ld.shared.f32 	%f3, [%r4];
	add.s32 	%r24, %r17, %r6;
	shl.b32 	%r25, %r24, 2;
	add.s32 	%r26, %r23, %r25;
	st.shared.f32 	[%r26], %f3;
$L__BB3_2:
	cvta.to.global.u64 	%rd6, %rd1;
	bar.sync 	0;
	add.s32 	%r27, %r3, %r6;
	shl.b32 	%r28, %r6, 2;
	add.s32 	%r29, %r4, %r28;
	ld.shared.f32 	%f4, [%r29];
	ld.shared.f32 	%f5, [%r4];
	add.f32 	%f6, %f5, %f5;
	sub.f32 	%f7, %f4, %f6;
	shl.b32 	%r30, %r6, 1;
	sub.s32 	%r31, %r27, %r30;
	add.s32 	%r32, %r31, %r1;
	shl.b32 	%r33, %r32, 2;
	add.s32 	%r35, %r16, %r33;
	ld.shared.f32 	%f8, [%r35];
	add.f32 	%f9, %f8, %f7;
	add.s64 	%rd8, %rd6, %rd4;
	st.global.f32 	[%rd8], %f9;
	ret;

}
	// .globl	_Z22derivative_y2_zerofluxPKfPfjjj
.visible .entry _Z22derivative_y2_zerofluxPKfPfjjj(
	.param .u64 .ptr .align 1 _Z22derivative_y2_zerofluxPKfPfjjj_param_0,
	.param .u64 .ptr .align 1 _Z22derivative_y2_zerofluxPKfPfjjj_param_1,
	.param .u32 _Z22derivative_y2_zerofluxPKfPfjjj_param_2,
	.param .u32 _Z22derivative_y2_zerofluxPKfPfjjj_param_3,
	.param .u32 _Z22derivative_y2_zerofluxPKfPfjjj_param_4
)
{
	.reg .pred 	%p<3>;
	.reg .b32 	%r<38>;
	.reg .b32 	%f<16>;
	.reg .b64 	%rd<9>;

	ld.param.u64 	%rd2, [_Z22derivative_y2_zerofluxPKfPfjjj_param_0];
	ld.param.u64 	%rd1, [_Z22derivative_y2_zerofluxPKfPfjjj_param_1];
	ld.param.u32 	%r8, [_Z22derivative_y2_zerofluxPKfPfjjj_param_2];
	ld.param.u32 	%r6, [_Z22derivative_y2_zerofluxPKfPfjjj_param_3];
	ld.param.u32 	%r7, [_Z22derivative_y2_zerofluxPKfPfjjj_param_4];
	cvta.to.global.u64 	%rd3, %rd2;
	mov.u32 	%r9, %ctaid.x;
	mov.u32 	%r10, %ntid.x;
	mov.u32 	%r1, %tid.x;
	mad.lo.s32 	%r11, %r9, %r10, %r1;
	mov.u32 	%r2, %tid.y;
	mov.u32 	%r12, %ctaid.y;
	mad.lo.s32 	%r13, %r6, %r12, %r2;
	mad.lo.s32 	%r3, %r13, %r8, %r11;
	mul.wide.s32 	%rd4, %r3, 4;
	add.s64 	%rd5, %rd3, %rd4;
	ld.global.nc.f32 	%f5, [%rd5];
	mul.lo.s32 	%r4, %r7, %r2;
	add.s32 	%r14, %r4, %r1;
	shl.b32 	%r15, %r14, 2;
	mov.u32 	%r16, s_f;
	add.s32 	%r5, %r16, %r15;
	st.shared.f32 	[%r5], %f5;
	bar.sync 	0;
	setp.ne.s32 	%p1, %r2, 0;
	@%p1 bra 	$L__BB4_2;
	add.s32 	%r32, %r7, %r1;
	shl.b32 	%r33, %r32, 2;
	add.s32 	%r35, %r16, %r33;
	ld.shared.f32 	%f13, [%r35];
	shl.b32 	%r36, %r1, 2;
	add.s32 	%r37, %r16, %r36;
	ld.shared.f32 	%f14, [%r37];
	sub.f32 	%f15, %f13, %f14;
	bra.uni 	$L__BB4_5;
$L__BB4_2:
	add.s32 	%r17, %r6, -1;
	setp.ne.s32 	%p2, %r2, %r17;
	@%p2 bra 	$L__BB4_4;
	sub.s32 	%r27, %r4, %r7;
	add.s32 	%r28, %r27, %r1;
	shl.b32 	%r29, %r28, 2;
	add.s32 	%r31, %r16, %r29;
	ld.shared.f32 	%f11, [%r31];
	ld.shared.f32 	%f12, [%r5];
	sub.f32 	%f15, %f11, %f12;
	bra.uni 	$L__BB4_5;
$L__BB4_4:
	add.s32 	%r18, %r4, %r7;
	shl.b32 	%r19, %r7, 2;
	add.s32 	%r20, %r5, %r19;
	ld.shared.f32 	%f6, [%r20];
	ld.shared.f32 	%f7, [%r5];
	add.f32 	%f8, %f7, %f7;
	sub.f32 	%f9, %f6, %f8;
	shl.b32 	%r21, %r7, 1;
	sub.s32 	%r22, %r18, %r21;
	add.s32 	%r23, %r22, %r1;
	shl.b32 	%r24, %r23, 2;
	add.s32 	%r26, %r16, %r24;
	ld.shared.f32 	%f10, [%r26];
	add.f32 	%f15, %f10, %f9;
$L__BB4_5:
	cvta.to.global.u64 	%rd6, %rd1;
	add.s64 	%rd8, %rd6, %rd4;
	st.global.f32 	[%rd8], %f15;
	ret;

}
	// .globl	_Z17derivative_z2_pbcPKfPfjjjj
.visible .entry _Z17derivative_z2_pbcPKfPfjjjj(
	.param .u64 .ptr .align 1 _Z17derivative_z2_pbcPKfPfjjjj_param_0,
	.param .u64 .ptr .align 1 _Z17derivative_z2_pbcPKfPfjjjj_param_1,
	.param .u32 _Z17derivative_z2_pbcPKfPfjjjj_param_2,
	.param .u32 _Z17derivative_z2_pbcPKfPfjjjj_param_3,
	.param .u32 _Z17derivative_z2_pbcPKfPfjjjj_param_4,
	.param .u32 _Z17derivative_z2_pbcPKfPfjjjj_param_5
)
{
	.reg .pred 	%p<2>;
	.reg .b32 	%r<37>;
	.reg .b32 	%f<10>;
	.reg .b64 	%rd<9>;

	ld.param.u64 	%rd2, [_Z17derivative_z2_pbcPKfPfjjjj_param_0];
	ld.param.u64 	%rd1, [_Z17derivative_z2_pbcPKfPfjjjj_param_1];
	ld.param.u32 	%r7, [_Z17derivative_z2_pbcPKfPfjjjj_param_2];
	ld.param.u32 	%r8, [_Z17derivative_z2_pbcPKfPfjjjj_param_3];
	ld.param.u32 	%r5, [_Z17derivative_z2_pbcPKfPfjjjj_param_4];
	ld.param.u32 	%r6, [_Z17derivative_z2_pbcPKfPfjjjj_param_5];
	cvta.to.global.u64 	%rd3, %rd2;
	mov.u32 	%r9, %ctaid.x;
	mov.u32 	%r10, %ntid.x;
	mov.u32 	%r1, %tid.x;
	mad.lo.s32 	%r11, %r9, %r10, %r1;
	mov.u32 	%r12, %ctaid.y;
	mov.u32 	%r13, %tid.y;
	mad.lo.s32 	%r14, %r8, %r13, %r12;
	mad.lo.s32 	%r2, %r14, %r7, %r11;
	mul.wide.s32 	%rd4, %r2, 4;
	add.s64 	%rd5, %rd3, %rd4;
	ld.global.nc.f32 	%f1, [%rd5];
	mad.lo.s32 	%r3, %r6, %r13, %r6;
	add.s32 	%r15, %r3, %r1;
	shl.b32 	%r16, %r15, 2;
	mov.u32 	%r17, s_f;
	add.s32 	%r4, %r17, %r16;
	st.shared.f32 	[%r4], %f1;
	bar.sync 	0;
	setp.ne.s32 	%p1, %r13, 0;
	@%p1 bra 	$L__BB5_2;
	mul.lo.s32 	%r18, %r6, %r5;
	add.s32 	%r19, %r18, %r1;
	shl.b32 	%r20, %r19, 2;
	add.s32 	%r22, %r17, %r20;
	ld.shared.f32 	%f2, [%r22];
	shl.b32 	%r23, %r1, 2;
	add.s32 	%r24, %r17, %r23;
	st.shared.f32 	[%r24], %f2;
	ld.shared.f32 	%f3, [%r4];
	add.s32 	%r25, %r18, %r6;
	shl.b32 	%r26, %r25, 2;
	add.s32 	%r27, %r24, %r26;
	st.shared.f32 	[%r27], %f3;
$L__BB5_2:
	cvta.to.global.u64 	%rd6, %rd1;
	bar.sync 	0;
	add.s32 	%r28, %r3, %r6;
	shl.b32 	%r29, %r6, 2;
	add.s32 	%r30, %r4, %r29;
	ld.shared.f32 	%f4, [%r30];
	ld.shared.f32 	%f5, [%r4];
	add.f32 	%f6, %f5, %f5;
	sub.f32 	%f7, %f4, %f6;
	shl.b32 	%r31, %r6, 1;
	sub.s32 	%r32, %r28, %r31;
	add.s32 	%r33, %r32, %r1;
	shl.b32 	%r34, %r33, 2;
	add.s32 	%r36, %r17, %r34;
	ld.shared.f32 	%f8, [%r36];
	add.f32 	%f9, %f8, %f7;
	add.s64 	%rd8, %rd6, %rd4;
	st.global.f32 	[%rd8], %f9;
	ret;

}
	// .globl	_Z22derivative_z2_zerofluxPKfPfjjjj
.visible .entry _Z22derivative_z2_zerofluxPKfPfjjjj(
	.param .u64 .ptr .align 1 _Z22derivative_z2_zerofluxPKfPfjjjj_param_0,
	.param .u64 .ptr .align 1 _Z22derivative_z2_zerofluxPKfPfjjjj_param_1,
	.param .u32 _Z22derivative_z2_zerofluxPKfPfjjjj_param_2,
	.param .u32 _Z22derivative_z2_zerofluxPKfPfjjjj_param_3,
	.param .u32 _Z22derivative_z2_zerofluxPKfPfjjjj_param_4,
	.param .u32 _Z22derivative_z2_zerofluxPKfPfjjjj_param_5
)
{
	.reg .pred 	%p<3>;
	.reg .b32 	%r<39>;
	.reg .b32 	%f<16>;
	.reg .b64 	%rd<9>;

	ld.param.u64 	%rd2, [_Z22derivative_z2_zerofluxPKfPfjjjj_param_0];
	ld.param.u64 	%rd1, [_Z22derivative_z2_zerofluxPKfPfjjjj_param_1];
	ld.param.u32 	%r8, [_Z22derivative_z2_zerofluxPKfPfjjjj_param_2];
	ld.param.u32 	%r9, [_Z22derivative_z2_zerofluxPKfPfjjjj_param_3];
	ld.param.u32 	%r6, [_Z22derivative_z2_zerofluxPKfPfjjjj_param_4];
	ld.param.u32 	%r7, [_Z22derivative_z2_zerofluxPKfPfjjjj_param_5];
	cvta.to.global.u64 	%rd3, %rd2;
	mov.u32 	%r10, %ctaid.x;
	mov.u32 	%r11, %ntid.x;
	mov.u32 	%r1, %tid.x;
	mad.lo.s32 	%r12, %r10, %r11, %r1;
	mov.u32 	%r13, %ctaid.y;
	mov.u32 	%r2, %tid.y;
	mad.lo.s32 	%r14, %r9, %r2, %r13;
	mad.lo.s32 	%r3, %r14, %r8, %r12;
	mul.wide.s32 	%rd4, %r3, 4;
	add.s64 	%rd5, %rd3, %rd4;
	ld.global.nc.f32 	%f5, [%rd5];
	mul.lo.s32 	%r4, %r7, %r2;
	add.s32 	%r15, %r4, %r1;
	shl.b32 	%r16, %r15, 2;
	mov.u32 	%r17, s_f;
	add.s32 	%r5, %r17, %r16;
	st.shared.f32 	[%r5], %f5;
	bar.sync 	0;
	setp.ne.s32 	%p1, %r2, 0;
	@%p1 bra 	$L__BB6_2;
	add.s32 	%r33, %r7, %r1;
	shl.b32 	%r34, %r33, 2;
	add.s32 	%r36, %r17, %r34;
	ld.shared.f32 	%f13, [%r36];
	shl.b32 	%r37, %r1, 2;
	add.s32 	%r38, %r17, %r37;
	ld.shared.f32 	%f14, [%r38];
	sub.f32 	%f15, %f13, %f14;
	bra.uni 	$L__BB6_5;
$L__BB6_2:
	add.s32 	%r18, %r6, -1;
	setp.ne.s32 	%p2, %r2, %r18;
	@%p2 bra 	$L__BB6_4;
	sub.s32 	%r28, %r4, %r7;
	add.s32 	%r29, %r28, %r1;
	shl.b32 	%r30, %r29, 2;
	add.s32 	%r32, %r17, %r30;
	ld.shared.f32 	%f11, [%r32];
	ld.shared.f32 	%f12, [%r5];
	sub.f32 	%f15, %f11, %f12;
	bra.uni 	$L__BB6_5;
$L__BB6_4:
	add.s32 	%r19, %r4, %r7;
	shl.b32 	%r20, %r7, 2;
	add.s32 	%r21, %r5, %r20;
	ld.shared.f32 	%f6, [%r21];
	ld.shared.f32 	%f7, [%r5];
	add.f32 	%f8, %f7, %f7;
	sub.f32 	%f9, %f6, %f8;
	shl.b32 	%r22, %r7, 1;
	sub.s32 	%r23, %r19, %r22;
	add.s32 	%r24, %r23, %r1;
	shl.b32 	%r25, %r24, 2;
	add.s32 	%r27, %r17, %r25;
	ld.shared.f32 	%f10, [%r27];
	add.f32 	%f15, %f10, %f9;
$L__BB6_5:
	cvta.to.global.u64 	%rd6, %rd1;
	add.s64 	%rd8, %rd6, %rd4;
	st.global.f32 	[%rd8], %f15;
	ret;

}
	// .globl	_Z19construct_laplacianPfPKfS1_S1_jf
.visible .entry _Z19construct_laplacianPfPKfS1_S1_jf(
	.param .u64 .ptr .align 1 _Z19construct_laplacianPfPKfS1_S1_jf_param_0,
	.param .u64 .ptr .align 1 _Z19construct_laplacianPfPKfS1_S1_jf_param_1,
	.param .u64 .ptr .align 1 _Z19construct_laplacianPfPKfS1_S1_jf_param_2,
	.param .u64 .ptr .align 1 _Z19construct_laplacianPfPKfS1_S1_jf_param_3,
	.param .u32 _Z19construct_laplacianPfPKfS1_S1_jf_param_4,
	.param .f32 _Z19construct_laplacianPfPKfS1_S1_jf_param_5
)
{
	.reg .pred 	%p<3>;
	.reg .b32 	%r<11>;
	.reg .b32 	%f<8>;
	.reg .b64 	%rd<14>;

	ld.param.u64 	%rd5, [_Z19construct_laplacianPfPKfS1_S1_jf_param_0];
	ld.param.u64 	%rd6, [_Z19construct_laplacianPfPKfS1_S1_jf_param_1];
	ld.param.u64 	%rd7, [_Z19construct_laplacianPfPKfS1_S1_jf_param_2];
	ld.param.u64 	%rd8, [_Z19construct_laplacianPfPKfS1_S1_jf_param_3];
	ld.param.u32 	%r6, [_Z19construct_laplacianPfPKfS1_S1_jf_param_4];
	ld.param.f32 	%f1, [_Z19construct_laplacianPfPKfS1_S1_jf_param_5];
	mov.u32 	%r7, %ctaid.x;
	mov.u32 	%r1, %ntid.x;
	mov.u32 	%r8, %tid.x;
	mad.lo.s32 	%r10, %r7, %r1, %r8;
	setp.ge.u32 	%p1, %r10, %r6;
	@%p1 bra 	$L__BB7_3;
	mov.u32 	%r9, %nctaid.x;
	mul.lo.s32 	%r3, %r1, %r9;
	cvta.to.global.u64 	%rd1, %rd6;
	cvta.to.global.u64 	%rd2, %rd7;
	cvta.to.global.u64 	%rd3, %rd8;
	cvta.to.global.u64 	%rd4, %rd5;
$L__BB7_2:
	mul.wide.s32 	%rd9, %r10, 4;
	add.s64 	%rd10, %rd1, %rd9;
	ld.global.nc.f32 	%f2, [%rd10];
	add.s64 	%rd11, %rd2, %rd9;
	ld.global.nc.f32 	%f3, [%rd11];
	add.f32 	%f4, %f2, %f3;
	add.s64 	%rd12, %rd3, %rd9;
	ld.global.nc.f32 	%f5, [%rd12];
	add.f32 	%f6, %f4, %f5;
	mul.f32 	%f7, %f1, %f6;
	add.s64 	%rd13, %rd4, %rd9;
	st.global.f32 	[%rd13], %f7;
	add.s32 	%r10, %r10, %r3;
	setp.lt.u32 	%p2, %r10, %r6;
	@%p2 bra 	$L__BB7_2;
$L__BB7_3:
	ret;

}
	// .globl	_Z6updatePfS_PKfS1_S1_S1_jf
.visible .entry _Z6updatePfS_PKfS1_S1_S1_jf(
	.param .u64 .ptr .align 1 _Z6updatePfS_PKfS1_S1_S1_jf_param_0,
	.param .u64 .ptr .align 1 _Z6updatePfS_PKfS1_S1_S1_jf_param_1,
	.param .u64 .ptr .align 1 _Z6updatePfS_PKfS1_S1_S1_jf_param_2,
	.param .u64 .ptr .align 1 _Z6updatePfS_PKfS1_S1_S1_jf_param_3,
	.param .u64 .ptr .align 1 _Z6updatePfS_PKfS1_S1_S1_jf_param_4,
	.param .u64 .ptr .align 1 _Z6updatePfS_PKfS1_S1_S1_jf_param_5,
	.param .u32 _Z6updatePfS_PKfS1_S1_S1_jf_param_6,
	.param .f32 _Z6updatePfS_PKfS1_S1_S1_jf_param_7
)
{
	.reg .pred 	%p<3>;
	.reg .b32 	%r<11>;
	.reg .b32 	%f<12>;
	.reg .b64 	%rd<20>;

	ld.param.u64 	%rd7, [_Z6updatePfS_PKfS1_S1_S1_jf_param_0];
	ld.param.u64 	%rd8, [_Z6updatePfS_PKfS1_S1_S1_jf_param_1];
	ld.param.u64 	%rd9, [_Z6updatePfS_PKfS1_S1_S1_jf_param_2];
	ld.param.u64 	%rd10, [_Z6updatePfS_PKfS1_S1_S1_jf_param_3];
	ld.param.u64 	%rd11, [_Z6updatePfS_PKfS1_S1_S1_jf_param_4];
	ld.param.u64 	%rd12, [_Z6updatePfS_PKfS1_S1_S1_jf_param_5];
	ld.param.u32 	%r6, [_Z6updatePfS_PKfS1_S1_S1_jf_param_6];
	ld.param.f32 	%f1, [_Z6updatePfS_PKfS1_S1_S1_jf_param_7];
	mov.u32 	%r7, %ctaid.x;
	mov.u32 	%r1, %ntid.x;
	mov.u32 	%r8, %tid.x;
	mad.lo.s32 	%r10, %r7, %r1, %r8;
	setp.ge.u32 	%p1, %r10, %r6;
	@%p1 bra 	$L__BB8_3;
	mov.u32 	%r9, %nctaid.x;
	mul.lo.s32 	%r3, %r1, %r9;
	cvta.to.global.u64 	%rd1, %rd9;
	cvta.to.global.u64 	%rd2, %rd11;
	cvta.to.global.u64 	%rd3, %rd7;
	cvta.to.global.u64 	%rd4, %rd10;
	cvta.to.global.u64 	%rd5, %rd12;
	cvta.to.global.u64 	%rd6, %rd8;
$L__BB8_2:
	mul.wide.s32 	%rd13, %r10, 4;
	add.s64 	%rd14, %rd1, %rd13;
	ld.global.nc.f32 	%f2, [%rd14];
	add.s64 	%rd15, %rd2, %rd13;
	ld.global.nc.f32 	%f3, [%rd15];
	add.f32 	%f4, %f2, %f3;
	add.s64 	%rd16, %rd3, %rd13;
	ld.global.f32 	%f5, [%rd16];
	fma.rn.f32 	%f6, %f1, %f4, %f5;
	st.global.f32 	[%rd16], %f6;
	add.s64 	%rd17, %rd4, %rd13;
	ld.global.nc.f32 	%f7, [%rd17];
	add.s64 	%rd18, %rd5, %rd13;
	ld.global.nc.f32 	%f8, [%rd18];
	add.f32 	%f9, %f7, %f8;
	add.s64 	%rd19, %rd6, %rd13;
	ld.global.f32 	%f10, [%rd19];
	fma.rn.f32 	%f11, %f1, %f9, %f10;
	st.global.f32 	[%rd19], %f11;
	add.s32 	%r10, %r10, %r3;
	setp.lt.u32 	%p2, %r10, %r6;
	@%p2 bra 	$L__BB8_2;
$L__BB8_3:
	ret;

}


// ===== COMPILED SASS (sm_100) =====

	.target	sm_100

	.elftype	@"ET_EXEC"


//--------------------- .note.nv.tkinfo           --------------------------
	.section	.note.nv.tkinfo,"",@"SHT_NOTE"
	.sectionflags	@"SHF_NOTE_NV_TKINFO"
	.tkinfo
        /*0018*/ 	.word	0x00000002
        /*0030*/ 	.string	""
        /*0030*/ 	.string	"ptxas"
        /*0030*/ 	.string	"Cuda compilation tools, release 13.0, V13.0.88"
        /*0030*/ 	.string	"Build cuda_13.0.r13.0/compiler.36424714_0"
        /*0030*/ 	.string	"-arch sm_100 -m 64 "



//--------------------- .note.nv.cuinfo           --------------------------
	.section	.note.nv.cuinfo,"",@"SHT_NOTE"
	.sectionflags	@"SHF_NOTE_NV_CUINFO"
        /*0018*/ 	.short	0x0002
        /*001a*/ 	.short	0x0064
        /*001c*/ 	.short	0x0082
	.zero		2


//--------------------- .nv.info                  --------------------------
	.section	.nv.info,"",@"SHT_CUDA_INFO"
	.align	4


	//----- nvinfo : EIATTR_REGCOUNT
	.align		4
        /*0000*/ 	.byte	0x04, 0x2f
        /*0002*/ 	.short	(.L_1 - .L_0)
	.align		4
.L_0:
        /*0004*/ 	.word	index@(_Z19reaction_gray_scottPKfS0_PfS1_jff)
        /*0008*/ 	.word	0x0000001a


	//----- nvinfo : EIATTR_FRAME_SIZE
	.align		4
.L_1:
        /*000c*/ 	.byte	0x04, 0x11
        /*000e*/ 	.short	(.L_3 - .L_2)
	.align		4
.L_2:
        /*0010*/ 	.word	index@(_Z19reaction_gray_scottPKfS0_PfS1_jff)
        /*0014*/ 	.word	0x00000000


	//----- nvinfo : EIATTR_REGCOUNT
	.align		4
.L_3:
        /*0018*/ 	.byte	0x04, 0x2f
        /*001a*/ 	.short	(.L_5 - .L_4)
	.align		4
.L_4:
        /*001c*/ 	.word	index@(_Z17derivative_x2_pbcPKfPfjjj)
        /*0020*/ 	.word	0x00000012


	//----- nvinfo : EIATTR_FRAME_SIZE
	.align		4
.L_5:
        /*0024*/ 	.byte	0x04, 0x11
        /*0026*/ 	.short	(.L_7 - .L_6)
	.align		4
.L_6:
        /*0028*/ 	.word	index@(_Z17derivative_x2_pbcPKfPfjjj)
        /*002c*/ 	.word	0x00000000


	//----- nvinfo : EIATTR_REGCOUNT
	.align		4
.L_7:
        /*0030*/ 	.byte	0x04, 0x2f
        /*0032*/ 	.short	(.L_9 - .L_8)
	.align		4
.L_8:
        /*0034*/ 	.word	index@(_Z22derivative_x2_zerofluxPKfPfjj)
        /*0038*/ 	.word	0x0000000e


	//----- nvinfo : EIATTR_FRAME_SIZE
	.align		4
.L_9:
        /*003c*/ 	.byte	0x04, 0x11
        /*003e*/ 	.short	(.L_11 - .L_10)
	.align		4
.L_10:
        /*0040*/ 	.word	index@(_Z22derivative_x2_zerofluxPKfPfjj)
        /*0044*/ 	.word	0x00000000


	//----- nvinfo : EIATTR_REGCOUNT
	.align		4
.L_11:
        /*0048*/ 	.byte	0x04, 0x2f
        /*004a*/ 	.short	(.L_13 - .L_12)
	.align		4
.L_12:
        /*004c*/ 	.word	index@(_Z17derivative_y2_pbcPKfPfjjj)
        /*0050*/ 	.word	0x0000000e


	//----- nvinfo : EIATTR_FRAME_SIZE
	.align		4
.L_13:
        /*0054*/ 	.byte	0x04, 0x11
        /*0056*/ 	.short	(.L_15 - .L_14)
	.align		4
.L_14:
        /*0058*/ 	.word	index@(_Z17derivative_y2_pbcPKfPfjjj)
        /*005c*/ 	.word	0x00000000


	//----- nvinfo : EIATTR_REGCOUNT
	.align		4
.L_15:
        /*0060*/ 	.byte	0x04, 0x2f
        /*0062*/ 	.short	(.L_17 - .L_16)
	.align		4
.L_16:
        /*0064*/ 	.word	index@(_Z22derivative_y2_zerofluxPKfPfjjj)
        /*0068*/ 	.word	0x00000010


	//----- nvinfo : EIATTR_FRAME_SIZE
	.align		4
.L_17:
        /*006c*/ 	.byte	0x04, 0x11
        /*006e*/ 	.short	(.L_19 - .L_18)
	.align		4
.L_18:
        /*0070*/ 	.word	index@(_Z22derivative_y2_zerofluxPKfPfjjj)
        /*0074*/ 	.word	0x00000000


	//----- nvinfo : EIATTR_REGCOUNT
	.align		4
.L_19:
        /*0078*/ 	.byte	0x04, 0x2f
        /*007a*/ 	.short	(.L_21 - .L_20)
	.align		4
.L_20:
        /*007c*/ 	.word	index@(_Z17derivative_z2_pbcPKfPfjjjj)
        /*0080*/ 	.word	0x0000000e


	//----- nvinfo : EIATTR_FRAME_SIZE
	.align		4
.L_21:
        /*0084*/ 	.byte	0x04, 0x11
        /*0086*/ 	.short	(.L_23 - .L_22)
	.align		4
.L_22:
        /*0088*/ 	.word	index@(_Z17derivative_z2_pbcPKfPfjjjj)
        /*008c*/ 	.word	0x00000000


	//----- nvinfo : EIATTR_REGCOUNT
	.align		4
.L_23:
        /*0090*/ 	.byte	0x04, 0x2f
        /*0092*/ 	.short	(.L_25 - .L_24)
	.align		4
.L_24:
        /*0094*/ 	.word	index@(_Z22derivative_z2_zerofluxPKfPfjjjj)
        /*0098*/ 	.word	0x0000000e


	//----- nvinfo : EIATTR_FRAME_SIZE
	.align		4
.L_25:
        /*009c*/ 	.byte	0x04, 0x11
        /*009e*/ 	.short	(.L_27 - .L_26)
	.align		4
.L_26:
        /*00a0*/ 	.word	index@(_Z22derivative_z2_zerofluxPKfPfjjjj)
        /*00a4*/ 	.word	0x00000000


	//----- nvinfo : EIATTR_REGCOUNT
	.align		4
.L_27:
        /*00a8*/ 	.byte	0x04, 0x2f
        /*00aa*/ 	.short	(.L_29 - .L_28)
	.align		4
.L_28:
        /*00ac*/ 	.word	index@(_Z19construct_laplacianPfPKfS1_S1_jf)
        /*00b0*/ 	.word	0x00000018


	//----- nvinfo : EIATTR_FRAME_SIZE
	.align		4
.L_29:
        /*00b4*/ 	.byte	0x04, 0x11
        /*00b6*/ 	.short	(.L_31 - .L_30)
	.align		4
.L_30:
        /*00b8*/ 	.word	index@(_Z19construct_laplacianPfPKfS1_S1_jf)
        /*00bc*/ 	.word	0x00000000


	//----- nvinfo : EIATTR_REGCOUNT
	.align		4
.L_31:
        /*00c0*/ 	.byte	0x04, 0x2f
        /*00c2*/ 	.short	(.L_33 - .L_32)
	.align		4
.L_32:
        /*00c4*/ 	.word	index@(_Z6updatePfS_PKfS1_S1_S1_jf)
        /*00c8*/ 	.word	0x00000014


	//----- nvinfo : EIATTR_FRAME_SIZE
	.align		4
.L_33:
        /*00cc*/ 	.byte	0x04, 0x11
        /*00ce*/ 	.short	(.L_35 - .L_34)
	.align		4
.L_34:
        /*00d0*/ 	.word	index@(_Z6updatePfS_PKfS1_S1_S1_jf)
        /*00d4*/ 	.word	0x00000000


	//----- nvinfo : EIATTR_MIN_STACK_SIZE
	.align		4
.L_35:
        /*00d8*/ 	.byte	0x04, 0x12
        /*00da*/ 	.short	(.L_37 - .L_36)
	.align		4
.L_36:
        /*00dc*/ 	.word	index@(_Z6updatePfS_PKfS1_S1_S1_jf)
        /*00e0*/ 	.word	0x00000000


	//----- nvinfo : EIATTR_MIN_STACK_SIZE
	.align		4
.L_37:
        /*00e4*/ 	.byte	0x04, 0x12
        /*00e6*/ 	.short	(.L_39 - .L_38)
	.align		4
.L_38:
        /*00e8*/ 	.word	index@(_Z19construct_laplacianPfPKfS1_S1_jf)
        /*00ec*/ 	.word	0x00000000


	//----- nvinfo : EIATTR_MIN_STACK_SIZE
	.align		4
.L_39:
        /*00f0*/ 	.byte	0x04, 0x12
        /*00f2*/ 	.short	(.L_41 - .L_40)
	.align		4
.L_40:
        /*00f4*/ 	.word	index@(_Z22derivative_z2_zerofluxPKfPfjjjj)
        /*00f8*/ 	.word	0x00000000


	//----- nvinfo : EIATTR_MIN_STACK_SIZE
	.align		4
.L_41:
        /*00fc*/ 	.byte	0x04, 0x12
        /*00fe*/ 	.short	(.L_43 - .L_42)
	.align		4
.L_42:
        /*0100*/ 	.word	index@(_Z17derivative_z2_pbcPKfPfjjjj)
        /*0104*/ 	.word	0x00000000


	//----- nvinfo : EIATTR_MIN_STACK_SIZE
	.align		4
.L_43:
        /*0108*/ 	.byte	0x04, 0x12
        /*010a*/ 	.short	(.L_45 - .L_44)
	.align		4
.L_44:
        /*010c*/ 	.word	index@(_Z22derivative_y2_zerofluxPKfPfjjj)
        /*0110*/ 	.word	0x00000000


	//----- nvinfo : EIATTR_MIN_STACK_SIZE
	.align		4
.L_45:
        /*0114*/ 	.byte	0x04, 0x12
        /*0116*/ 	.short	(.L_47 - .L_46)
	.align		4
.L_46:
        /*0118*/ 	.word	index@(_Z17derivative_y2_pbcPKfPfjjj)
        /*011c*/ 	.word	0x00000000


	//----- nvinfo : EIATTR_MIN_STACK_SIZE
	.align		4
.L_47:
        /*0120*/ 	.byte	0x04, 0x12
        /*0122*/ 	.short	(.L_49 - .L_48)
	.align		4
.L_48:
        /*0124*/ 	.word	index@(_Z22derivative_x2_zerofluxPKfPfjj)
        /*0128*/ 	.word	0x00000000


	//----- nvinfo : EIATTR_MIN_STACK_SIZE
	.align		4
.L_49:
        /*012c*/ 	.byte	0x04, 0x12
        /*012e*/ 	.short	(.L_51 - .L_50)
	.align		4
.L_50:
        /*0130*/ 	.word	index@(_Z17derivative_x2_pbcPKfPfjjj)
        /*0134*/ 	.word	0x00000000


	//----- nvinfo : EIATTR_MIN_STACK_SIZE
	.align		4
.L_51:
        /*0138*/ 	.byte	0x04, 0x12
        /*013a*/ 	.short	(.L_53 - .L_52)
	.align		4
.L_52:
        /*013c*/ 	.word	index@(_Z19reaction_gray_scottPKfS0_PfS1_jff)
        /*0140*/ 	.word	0x00000000
.L_53:


//--------------------- .nv.compat                --------------------------
	.section	.nv.compat,"",@"SHT_CUDA_COMPAT_INFO"
	.align	4
        /*0000*/ 	.byte	0x02, 0x09, 0x00, 0x00, 0x02, 0x02, 0x01, 0x00, 0x02, 0x05, 0x05, 0x00, 0x03, 0x07, 0x01, 0x01
        /*0010*/ 	.byte	0x02, 0x03, 0x00, 0x00, 0x02, 0x06, 0x01, 0x00, 0x04, 0x0b, 0x08, 0x00, 0x09, 0x00, 0x00, 0x00
        /*0020*/ 	.byte	0x00, 0x00, 0x00, 0x00


//--------------------- .nv.info._Z6updatePfS_PKfS1_S1_S1_jf --------------------------
	.section	.nv.info._Z6updatePfS_PKfS1_S1_S1_jf,"",@"SHT_CUDA_INFO"
	.sectionflags	@""
	.align	4


	//----- nvinfo : EIATTR_CUDA_API_VERSION
	.align		4
        /*0000*/ 	.byte	0x04, 0x37
        /*0002*/ 	.short	(.L_55 - .L_54)
.L_54:
        /*0004*/ 	.word	0x00000082


	//----- nvinfo : EIATTR_KPARAM_INFO
	.align		4
.L_55:
        /*0008*/ 	.byte	0x04, 0x17
        /*000a*/ 	.short	(.L_57 - .L_56)
.L_56:
        /*000c*/ 	.word	0x00000000
        /*0010*/ 	.short	0x0007
        /*0012*/ 	.short	0x0034
        /*0014*/ 	.byte	0x00, 0xf0, 0x11, 0x00


	//----- nvinfo : EIATTR_KPARAM_INFO
	.align		4
.L_57:
        /*0018*/ 	.byte	0x04, 0x17
        /*001a*/ 	.short	(.L_59 - .L_58)
.L_58:
        /*001c*/ 	.word	0x00000000
        /*0020*/ 	.short	0x0006
        /*0022*/ 	.short	0x0030
        /*0024*/ 	.byte	0x00, 0xf0, 0x11, 0x00


	//----- nvinfo : EIATTR_KPARAM_INFO
	.align		4
.L_59:
        /*0028*/ 	.byte	0x04, 0x17
        /*002a*/ 	.short	(.L_61 - .L_60)
.L_60:
        /*002c*/ 	.word	0x00000000
        /*0030*/ 	.short	0x0005
        /*0032*/ 	.short	0x0028
        /*0034*/ 	.byte	0x00, 0xf5, 0x21, 0x00


	//----- nvinfo : EIATTR_KPARAM_INFO
	.align		4
.L_61:
        /*0038*/ 	.byte	0x04, 0x17
        /*003a*/ 	.short	(.L_63 - .L_62)
.L_62:
        /*003c*/ 	.word	0x00000000
        /*0040*/ 	.short	0x0004
        /*0042*/ 	.short	0x0020
        /*0044*/ 	.byte	0x00, 0xf5, 0x21, 0x00


	//----- nvinfo : EIATTR_KPARAM_INFO
	.align		4
.L_63:
        /*0048*/ 	.byte	0x04, 0x17
        /*004a*/ 	.short	(.L_65 - .L_64)
.L_64:
        /*004c*/ 	.word	0x00000000
        /*0050*/ 	.short	0x0003
        /*0052*/ 	.short	0x0018
        /*0054*/ 	.byte	0x00, 0xf5, 0x21, 0x00


	//----- nvinfo : EIATTR_KPARAM_INFO
	.align		4
.L_65:
        /*0058*/ 	.byte	0x04, 0x17
        /*005a*/ 	.short	(.L_67 - .L_66)
.L_66:
        /*005c*/ 	.word	0x00000000
        /*0060*/ 	.short	0x0002
        /*0062*/ 	.short	0x0010
        /*0064*/ 	.byte	0x00, 0xf5, 0x21, 0x00


	//----- nvinfo : EIATTR_KPARAM_INFO
	.align		4
.L_67:
        /*0068*/ 	.byte	0x04, 0x17
        /*006a*/ 	.short	(.L_69 - .L_68)
.L_68:
        /*006c*/ 	.word	0x00000000
        /*0070*/ 	.short	0x0001
        /*0072*/ 	.short	0x0008
        /*0074*/ 	.byte	0x00, 0xf5, 0x21, 0x00


	//----- nvinfo : EIATTR_KPARAM_INFO
	.align		4
.L_69:
        /*0078*/ 	.byte	0x04, 0x17
        /*007a*/ 	.short	(.L_71 - .L_70)
.L_70:
        /*007c*/ 	.word	0x00000000
        /*0080*/ 	.short	0x0000
        /*0082*/ 	.short	0x0000
        /*0084*/ 	.byte	0x00, 0xf5, 0x21, 0x00


	//----- nvinfo : EIATTR_SPARSE_MMA_MASK
	.align		4
.L_71:
        /*0088*/ 	.byte	0x03, 0x50
        /*008a*/ 	.short	0x0000


	//----- nvinfo : EIATTR_MAXREG_COUNT
	.align		4
        /*008c*/ 	.byte	0x03, 0x1b
        /*008e*/ 	.short	0x00ff


	//----- nvinfo : EIATTR_MERCURY_ISA_VERSION
	.align		4
        /*0090*/ 	.byte	0x03, 0x5f
        /*0092*/ 	.short	0x0101


	//----- nvinfo : EIATTR_VRC_CTA_INIT_COUNT
	.align		4
        /*0094*/ 	.byte	0x02, 0x4a
	.zero		1
	.zero		1


	//----- nvinfo : EIATTR_EXIT_INSTR_OFFSETS
	.align		4
        /*0098*/ 	.byte	0x04, 0x1c
        /*009a*/ 	.short	(.L_73 - .L_72)


	//   ....[0]....
.L_72:
        /*009c*/ 	.word	0x00000070


	//   ....[1]....
        /*00a0*/ 	.word	0x00000270


	//----- nvinfo : EIATTR_CRS_STACK_SIZE
	.align		4
.L_73:
        /*00a4*/ 	.byte	0x04, 0x1e
        /*00a6*/ 	.short	(.L_75 - .L_74)
.L_74:
        /*00a8*/ 	.word	0x00000000


	//----- nvinfo : EIATTR_CBANK_PARAM_SIZE
	.align		4
.L_75:
        /*00ac*/ 	.byte	0x03, 0x19
        /*00ae*/ 	.short	0x0038


	//----- nvinfo : EIATTR_PARAM_CBANK
	.align		4
        /*00b0*/ 	.byte	0x04, 0x0a
        /*00b2*/ 	.short	(.L_77 - .L_76)
	.align		4
.L_76:
        /*00b4*/ 	.word	index@(.nv.constant0._Z6updatePfS_PKfS1_S1_S1_jf)
        /*00b8*/ 	.short	0x0380
        /*00ba*/ 	.short	0x0038


	//----- nvinfo : EIATTR_SW_WAR
	.align		4
.L_77:
        /*00bc*/ 	.byte	0x04, 0x36
        /*00be*/ 	.short	(.L_79 - .L_78)
.L_78:
        /*00c0*/ 	.word	0x00000008
.L_79:


//--------------------- .nv.info._Z19construct_laplacianPfPKfS1_S1_jf --------------------------
	.section	.nv.info._Z19construct_laplacianPfPKfS1_S1_jf,"",@"SHT_CUDA_INFO"
	.sectionflags	@""
	.align	4


	//----- nvinfo : EIATTR_CUDA_API_VERSION
	.align		4
        /*0000*/ 	.byte	0x04, 0x37
        /*0002*/ 	.short	(.L_81 - .L_80)
.L_80:
        /*0004*/ 	.word	0x00000082


	//----- nvinfo : EIATTR_KPARAM_INFO
	.align		4
.L_81:
        /*0008*/ 	.byte	0x04, 0x17
        /*000a*/ 	.short	(.L_83 - .L_82)
.L_82:
        /*000c*/ 	.word	0x00000000
        /*0010*/ 	.short	0x0005
        /*0012*/ 	.short	0x0024
        /*0014*/ 	.byte	0x00, 0xf0, 0x11, 0x00


	//----- nvinfo : EIATTR_KPARAM_INFO
	.align		4
.L_83:
        /*0018*/ 	.byte	0x04, 0x17
        /*001a*/ 	.short	(.L_85 - .L_84)
.L_84:
        /*001c*/ 	.word	0x00000000
        /*0020*/ 	.short	0x0004
        /*0022*/ 	.short	0x0020
        /*0024*/ 	.byte	0x00, 0xf0, 0x11, 0x00


	//----- nvinfo : EIATTR_KPARAM_INFO
	.align		4
.L_85:
        /*0028*/ 	.byte	0x04, 0x17
        /*002a*/ 	.short	(.L_87 - .L_86)
.L_86:
        /*002c*/ 	.word	0x00000000
        /*0030*/ 	.short	0x0003
        /*0032*/ 	.short	0x0018
        /*0034*/ 	.byte	0x00, 0xf5, 0x21, 0x00


	//----- nvinfo : EIATTR_KPARAM_INFO
	.align		4
.L_87:
        /*0038*/ 	.byte	0x04, 0x17
        /*003a*/ 	.short	(.L_89 - .L_88)
.L_88:
        /*003c*/ 	.word	0x00000000
        /*0040*/ 	.short	0x0002
        /*0042*/ 	.short	0x0010
        /*0044*/ 	.byte	0x00, 0xf5, 0x21, 0x00


	//----- nvinfo : EIATTR_KPARAM_INFO
	.align		4
.L_89:
        /*0048*/ 	.byte	0x04, 0x17
        /*004a*/ 	.short	(.L_91 - .L_90)
.L_90:
        /*004c*/ 	.word	0x00000000
        /*0050*/ 	.short	0x0001
        /*0052*/ 	.short	0x0008
        /*0054*/ 	.byte	0x00, 0xf5, 0x21, 0x00


	//----- nvinfo : EIATTR_KPARAM_INFO
	.align		4
.L_91:
        /*0058*/ 	.byte	0x04, 0x17
        /*005a*/ 	.short	(.L_93 - .L_92)
.L_92:
        /*005c*/ 	.word	0x00000000
        /*0060*/ 	.short	0x0000
        /*0062*/ 	.short	0x0000
        /*0064*/ 	.byte	0x00, 0xf5, 0x21, 0x00


	//----- nvinfo : EIATTR_SPARSE_MMA_MASK
	.align		4
.L_93:
        /*0068*/ 	.byte	0x03, 0x50
        /*006a*/ 	.short	0x0000


	//----- nvinfo : EIATTR_MAXREG_COUNT
	.align		4
        /*006c*/ 	.byte	0x03, 0x1b
        /*006e*/ 	.short	0x00ff


	//----- nvinfo : EIATTR_MERCURY_ISA_VERSION
	.align		4
        /*0070*/ 	.byte	0x03, 0x5f
        /*0072*/ 	.short	0x0101


	//----- nvinfo : EIATTR_VRC_CTA_INIT_COUNT
	.align		4
        /*0074*/ 	.byte	0x02, 0x4a
	.zero		1
	.zero		1


	//----- nvinfo : EIATTR_EXIT_INSTR_OFFSETS
	.align		4
        /*0078*/ 	.byte	0x04, 0x1c
        /*007a*/ 	.short	(.L_95 - .L_94)


	//   ....[0]....
.L_94:
        /*007c*/ 	.word	0x00000070


	//   ....[1]....
        /*0080*/ 	.word	0x000001e0


	//----- nvinfo : EIATTR_CRS_STACK_SIZE
	.align		4
.L_95:
        /*0084*/ 	.byte	0x04, 0x1e
        /*0086*/ 	.short	(.L_97 - .L_96)
.L_96:
        /*0088*/ 	.word	0x00000000


	//----- nvinfo : EIATTR_CBANK_PARAM_SIZE
	.align		4
.L_97:
        /*008c*/ 	.byte	0x03, 0x19
        /*008e*/ 	.short	0x0028


	//----- nvinfo : EIATTR_PARAM_CBANK
	.align		4
        /*0090*/ 	.byte	0x04, 0x0a
        /*0092*/ 	.short	(.L_99 - .L_98)
	.align		4
.L_98:
        /*0094*/ 	.word	index@(.nv.constant0._Z19construct_laplacianPfPKfS1_S1_jf)
        /*0098*/ 	.short	0x0380
        /*009a*/ 	.short	0x0028


	//----- nvinfo : EIATTR_SW_WAR
	.align		4
.L_99:
        /*009c*/ 	.byte	0x04, 0x36
        /*009e*/ 	.short	(.L_101 - .L_100)
.L_100:
        /*00a0*/ 	.word	0x00000008
.L_101:


//--------------------- .nv.info._Z22derivative_z2_zerofluxPKfPfjjjj --------------------------
	.section	.nv.info._Z22derivative_z2_zerofluxPKfPfjjjj,"",@"SHT_CUDA_INFO"
	.sectionflags	@""
	.align	4


	//----- nvinfo : EIATTR_CUDA_API_VERSION
	.align		4
        /*0000*/ 	.byte	0x04, 0x37
        /*0002*/ 	.short	(.L_103 - .L_102)
.L_102:
        /*0004*/ 	.word	0x00000082


	//----- nvinfo : EIATTR_KPARAM_INFO
	.align		4
.L_103:
        /*0008*/ 	.byte	0x04, 0x17
        /*000a*/ 	.short	(.L_105 - .L_104)
.L_104:
        /*000c*/ 	.word	0x00000000
        /*0010*/ 	.short	0x0005
        /*0012*/ 	.short	0x001c
        /*0014*/ 	.byte	0x00, 0xf0, 0x11, 0x00


	//----- nvinfo : EIATTR_KPARAM_INFO
	.align		4
.L_105:
        /*0018*/ 	.byte	0x04, 0x17
        /*001a*/ 	.short	(.L_107 - .L_106)
.L_106:
        /*001c*/ 	.word	0x00000000
        /*0020*/ 	.short	0x0004
        /*0022*/ 	.short	0x0018
        /*0024*/ 	.byte	0x00, 0xf0, 0x11, 0x00


	//----- nvinfo : EIATTR_KPARAM_INFO
	.align		4
.L_107:
        /*0028*/ 	.byte	0x04, 0x17
        /*002a*/ 	.short	(.L_109 - .L_108)
.L_108:
        /*002c*/ 	.word	0x00000000
        /*0030*/ 	.short	0x0003
        /*0032*/ 	.short	0x0014
        /*0034*/ 	.byte	0x00, 0xf0, 0x11, 0x00


	//----- nvinfo : EIATTR_KPARAM_INFO
	.align		4
.L_109:
        /*0038*/ 	.byte	0x04, 0x17
        /*003a*/ 	.short	(.L_111 - .L_110)
.L_110:
        /*003c*/ 	.word	0x00000000
        /*0040*/ 	.short	0x0002
        /*0042*/ 	.short	0x0010
        /*0044*/ 	.byte	0x00, 0xf0, 0x11, 0x00


	//----- nvinfo : EIATTR_KPARAM_INFO
	.align		4
.L_111:
        /*0048*/ 	.byte	0x04, 0x17
        /*004a*/ 	.short	(.L_113 - .L_112)
.L_112:
        /*004c*/ 	.word	0x00000000
        /*0050*/ 	.short	0x0001
        /*0052*/ 	.short	0x0008
        /*0054*/ 	.byte	0x00, 0xf5, 0x21, 0x00


	//----- nvinfo : EIATTR_KPARAM_INFO
	.align		4
.L_113:
        /*0058*/ 	.byte	0x04, 0x17
        /*005a*/ 	.short	(.L_115 - .L_114)
.L_114:
        /*005c*/ 	.word	0x00000000
        /*0060*/ 	.short	0x0000
        /*0062*/ 	.short	0x0000
        /*0064*/ 	.byte	0x00, 0xf5, 0x21, 0x00


	//----- nvinfo : EIATTR_SPARSE_MMA_MASK
	.align		4
.L_115:
        /*0068*/ 	.byte	0x03, 0x50
        /*006a*/ 	.short	0x0000


	//----- nvinfo : EIATTR_MAXREG_COUNT
	.align		4
        /*006c*/ 	.byte	0x03, 0x1b
        /*006e*/ 	.short	0x00ff


	//----- nvinfo : EIATTR_NUM_BARRIERS
	.align		4
        /*0070*/ 	.byte	0x02, 0x4c
        /*0072*/ 	.byte	0x01
	.zero		1


	//----- nvinfo : EIATTR_MERCURY_ISA_VERSION
	.align		4
        /*0074*/ 	.byte	0x03, 0x5f
        /*0076*/ 	.short	0x0101


	//----- nvinfo : EIATTR_VRC_CTA_INIT_COUNT
	.align		4
        /*0078*/ 	.byte	0x02, 0x4a
	.zero		1
	.zero		1


	//----- nvinfo : EIATTR_EXIT_INSTR_OFFSETS
	.align		4
        /*007c*/ 	.byte	0x04, 0x1c
        /*007e*/ 	.short	(.L_117 - .L_116)


	//   ....[0]....
.L_116:
        /*0080*/ 	.word	0x00000390


	//----- nvinfo : EIATTR_CRS_STACK_SIZE
	.align		4
.L_117:
        /*0084*/ 	.byte	0x04, 0x1e
        /*0086*/ 	.short	(.L_119 - .L_118)
.L_118:
        /*0088*/ 	.word	0x00000000


	//----- nvinfo : EIATTR_CBANK_PARAM_SIZE
	.align		4
.L_119:
        /*008c*/ 	.byte	0x03, 0x19
        /*008e*/ 	.short	0x0020


	//----- nvinfo : EIATTR_PARAM_CBANK
	.align		4
        /*0090*/ 	.byte	0x04, 0x0a
        /*0092*/ 	.short	(.L_121 - .L_120)
	.align		4
.L_120:
        /*0094*/ 	.word	index@(.nv.constant0._Z22derivative_z2_zerofluxPKfPfjjjj)
        /*0098*/ 	.short	0x0380
        /*009a*/ 	.short	0x0020


	//----- nvinfo : EIATTR_SW_WAR
	.align		4
.L_121:
        /*009c*/ 	.byte	0x04, 0x36
        /*009e*/ 	.short	(.L_123 - .L_122)
.L_122:
        /*00a0*/ 	.word	0x00000008
.L_123:


//--------------------- .nv.info._Z17derivative_z2_pbcPKfPfjjjj --------------------------
	.section	.nv.info._Z17derivative_z2_pbcPKfPfjjjj,"",@"SHT_CUDA_INFO"
	.sectionflags	@""
	.align	4


	//----- nvinfo : EIATTR_CUDA_API_VERSION
	.align		4
        /*0000*/ 	.byte	0x04, 0x37
        /*0002*/ 	.short	(.L_125 - .L_124)
.L_124:
        /*0004*/ 	.word	0x00000082


	//----- nvinfo : EIATTR_KPARAM_INFO
	.align		4
.L_125:
        /*0008*/ 	.byte	0x04, 0x17
        /*000a*/ 	.short	(.L_127 - .L_126)
.L_126:
        /*000c*/ 	.word	0x00000000
        /*0010*/ 	.short	0x0005
        /*0012*/ 	.short	0x001c
        /*0014*/ 	.byte	0x00, 0xf0, 0x11, 0x00


	//----- nvinfo : EIATTR_KPARAM_INFO
	.align		4
.L_127:
        /*0018*/ 	.byte	0x04, 0x17
        /*001a*/ 	.short	(.L_129 - .L_128)
.L_128:
        /*001c*/ 	.word	0x00000000
        /*0020*/ 	.short	0x0004
        /*0022*/ 	.short	0x0018
        /*0024*/ 	.byte	0x00, 0xf0, 0x11, 0x00


	//----- nvinfo : EIATTR_KPARAM_INFO
	.align		4
.L_129:
        /*0028*/ 	.byte	0x04, 0x17
        /*002a*/ 	.short	(.L_131 - .L_130)
.L_130:
        /*002c*/ 	.word	0x00000000
        /*0030*/ 	.short	0x0003
        /*0032*/ 	.short	0x0014
        /*0034*/ 	.byte	0x00, 0xf0, 0x11, 0x00


	//----- nvinfo : EIATTR_KPARAM_INFO
	.align		4
.L_131:
        /*0038*/ 	.byte	0x04, 0x17
        /*003a*/ 	.short	(.L_133 - .L_132)
.L_132:
        /*003c*/ 	.word	0x00000000
        /*0040*/ 	.short	0x0002
        /*0042*/ 	.short	0x0010
        /*0044*/ 	.byte	0x00, 0xf0, 0x11, 0x00


	//----- nvinfo : EIATTR_KPARAM_INFO
	.align		4
.L_133:
        /*0048*/ 	.byte	0x04, 0x17
        /*004a*/ 	.short	(.L_135 - .L_134)
.L_134:
        /*004c*/ 	.word	0x00000000
        /*0050*/ 	.short	0x0001
        /*0052*/ 	.short	0x0008
        /*0054*/ 	.byte	0x00, 0xf5, 0x21, 0x00


	//----- nvinfo : EIATTR_KPARAM_INFO
	.align		4
.L_135:
        /*0058*/ 	.byte	0x04, 0x17
        /*005a*/ 	.short	(.L_137 - .L_136)
.L_136:
        /*005c*/ 	.word	0x00000000
        /*0060*/ 	.short	0x0000
        /*0062*/ 	.short	0x0000
        /*0064*/ 	.byte	0x00, 0xf5, 0x21, 0x00


	//----- nvinfo : EIATTR_SPARSE_MMA_MASK
	.align		4
.L_137:
        /*0068*/ 	.byte	0x03, 0x50
        /*006a*/ 	.short	0x0000


	//----- nvinfo : EIATTR_MAXREG_COUNT
	.align		4
        /*006c*/ 	.byte	0x03, 0x1b
        /*006e*/ 	.short	0x00ff


	//----- nvinfo : EIATTR_NUM_BARRIERS
	.align		4
        /*0070*/ 	.byte	0x02, 0x4c
        /*0072*/ 	.byte	0x01
	.zero		1


	//----- nvinfo : EIATTR_MERCURY_ISA_VERSION
	.align		4
        /*0074*/ 	.byte	0x03, 0x5f
        /*0076*/ 	.short	0x0101


	//----- nvinfo : EIATTR_VRC_CTA_INIT_COUNT
	.align		4
        /*0078*/ 	.byte	0x02, 0x4a
	.zero		1
	.zero		1


	//----- nvinfo : EIATTR_EXIT_INSTR_OFFSETS
	.align		4
        /*007c*/ 	.byte	0x04, 0x1c
        /*007e*/ 	.short	(.L_139 - .L_138)


	//   ....[0]....
.L_138:
        /*0080*/ 	.word	0x00000350


	//----- nvinfo : EIATTR_CRS_STACK_SIZE
	.align		4
.L_139:
        /*0084*/ 	.byte	0x04, 0x1e
        /*0086*/ 	.short	(.L_141 - .L_140)
.L_140:
        /*0088*/ 	.word	0x00000000


	//----- nvinfo : EIATTR_CBANK_PARAM_SIZE
	.align		4
.L_141:
        /*008c*/ 	.byte	0x03, 0x19
        /*008e*/ 	.short	0x0020


	//----- nvinfo : EIATTR_PARAM_CBANK
	.align		4
        /*0090*/ 	.byte	0x04, 0x0a
        /*0092*/ 	.short	(.L_143 - .L_142)
	.align		4
.L_142:
        /*0094*/ 	.word	index@(.nv.constant0._Z17derivative_z2_pbcPKfPfjjjj)
        /*0098*/ 	.short	0x0380
        /*009a*/ 	.short	0x0020


	//----- nvinfo : EIATTR_SW_WAR
	.align		4
.L_143:
        /*009c*/ 	.byte	0x04, 0x36
        /*009e*/ 	.short	(.L_145 - .L_144)
.L_144:
        /*00a0*/ 	.word	0x00000008
.L_145:


//--------------------- .nv.info._Z22derivative_y2_zerofluxPKfPfjjj --------------------------
	.section	.nv.info._Z22derivative_y2_zerofluxPKfPfjjj,"",@"SHT_CUDA_INFO"
	.sectionflags	@""
	.align	4


	//----- nvinfo : EIATTR_CUDA_API_VERSION
	.align		4
        /*0000*/ 	.byte	0x04, 0x37
        /*0002*/ 	.short	(.L_147 - .L_146)
.L_146:
        /*0004*/ 	.word	0x00000082


	//----- nvinfo : EIATTR_KPARAM_INFO
	.align		4
.L_147:
        /*0008*/ 	.byte	0x04, 0x17
        /*000a*/ 	.short	(.L_149 - .L_148)
.L_148:
        /*000c*/ 	.word	0x00000000
        /*0010*/ 	.short	0x0004
        /*0012*/ 	.short	0x0018
        /*0014*/ 	.byte	0x00, 0xf0, 0x11, 0x00


	//----- nvinfo : EIATTR_KPARAM_INFO
	.align		4
.L_149:
        /*0018*/ 	.byte	0x04, 0x17
        /*001a*/ 	.short	(.L_151 - .L_150)
.L_150:
        /*001c*/ 	.word	0x00000000
        /*0020*/ 	.short	0x0003
        /*0022*/ 	.short	0x0014
        /*0024*/ 	.byte	0x00, 0xf0, 0x11, 0x00


	//----- nvinfo : EIATTR_KPARAM_INFO
	.align		4
.L_151:
        /*0028*/ 	.byte	0x04, 0x17
        /*002a*/ 	.short	(.L_153 - .L_152)
.L_152:
        /*002c*/ 	.word	0x00000000
        /*0030*/ 	.short	0x0002
        /*0032*/ 	.short	0x0010
        /*0034*/ 	.byte	0x00, 0xf0, 0x11, 0x00


	//----- nvinfo : EIATTR_KPARAM_INFO
	.align		4
.L_153:
        /*0038*/ 	.byte	0x04, 0x17
        /*003a*/ 	.short	(.L_155 - .L_154)
.L_154:
        /*003c*/ 	.word	0x00000000
        /*0040*/ 	.short	0x0001
        /*0042*/ 	.short	0x0008
        /*0044*/ 	.byte	0x00, 0xf5, 0x21, 0x00


	//----- nvinfo : EIATTR_KPARAM_INFO
	.align		4
.L_155:
        /*0048*/ 	.byte	0x04, 0x17
        /*004a*/ 	.short	(.L_157 - .L_156)
.L_156:
        /*004c*/ 	.word	0x00000000
        /*0050*/ 	.short	0x0000
        /*0052*/ 	.short	0x0000
        /*0054*/ 	.byte	0x00, 0xf5, 0x21, 0x00


	//----- nvinfo : EIATTR_SPARSE_MMA_MASK
	.align		4
.L_157:
        /*0058*/ 	.byte	0x03, 0x50
        /*005a*/ 	.short	0x0000


	//----- nvinfo : EIATTR_MAXREG_COUNT
	.align		4
        /*005c*/ 	.byte	0x03, 0x1b
        /*005e*/ 	.short	0x00ff


	//----- nvinfo : EIATTR_NUM_BARRIERS
	.align		4
        /*0060*/ 	.byte	0x02, 0x4c
        /*0062*/ 	.byte	0x01
	.zero		1


	//----- nvinfo : EIATTR_MERCURY_ISA_VERSION
	.align		4
        /*0064*/ 	.byte	0x03, 0x5f
        /*0066*/ 	.short	0x0101


	//----- nvinfo : EIATTR_VRC_CTA_INIT_COUNT
	.align		4
        /*0068*/ 	.byte	0x02, 0x4a
	.zero		1
	.zero		1


	//----- nvinfo : EIATTR_EXIT_INSTR_OFFSETS
	.align		4
        /*006c*/ 	.byte	0x04, 0x1c
        /*006e*/ 	.short	(.L_159 - .L_158)


	//   ....[0]....
.L_158:
        /*0070*/ 	.word	0x00000380


	//----- nvinfo : EIATTR_CRS_STACK_SIZE
	.align		4
.L_159:
        /*0074*/ 	.byte	0x04, 0x1e
        /*0076*/ 	.short	(.L_161 - .L_160)
.L_160:
        /*0078*/ 	.word	0x00000000


	//----- nvinfo : EIATTR_CBANK_PARAM_SIZE
	.align		4
.L_161:
        /*007c*/ 	.byte	0x03, 0x19
        /*007e*/ 	.short	0x001c


	//----- nvinfo : EIATTR_PARAM_CBANK
	.align		4
        /*0080*/ 	.byte	0x04, 0x0a
        /*0082*/ 	.short	(.L_163 - .L_162)
	.align		4
.L_162:
        /*0084*/ 	.word	index@(.nv.constant0._Z22derivative_y2_zerofluxPKfPfjjj)
        /*0088*/ 	.short	0x0380
        /*008a*/ 	.short	0x001c


	//----- nvinfo : EIATTR_SW_WAR
	.align		4
.L_163:
        /*008c*/ 	.byte	0x04, 0x36
        /*008e*/ 	.short	(.L_165 - .L_164)
.L_164:
        /*0090*/ 	.word	0x00000008
.L_165:


//--------------------- .nv.info._Z17derivative_y2_pbcPKfPfjjj --------------------------
	.section	.nv.info._Z17derivative_y2_pbcPKfPfjjj,"",@"SHT_CUDA_INFO"
	.sectionflags	@""
	.align	4


	//----- nvinfo : EIATTR_CUDA_API_VERSION
	.align		4
        /*0000*/ 	.byte	0x04, 0x37
        /*0002*/ 	.short	(.L_167 - .L_166)
.L_166:
        /*0004*/ 	.word	0x00000082


	//----- nvinfo : EIATTR_KPARAM_INFO
	.align		4
.L_167:
        /*0008*/ 	.byte	0x04, 0x17
        /*000a*/ 	.short	(.L_169 - .L_168)
.L_168:
        /*000c*/ 	.word	0x00000000
        /*0010*/ 	.short	0x0004
        /*0012*/ 	.short	0x0018
        /*0014*/ 	.byte	0x00, 0xf0, 0x11, 0x00


	//----- nvinfo : EIATTR_KPARAM_INFO
	.align		4
.L_169:
        /*0018*/ 	.byte	0x04, 0x17
        /*001a*/ 	.short	(.L_171 - .L_170)
.L_170:
        /*001c*/ 	.word	0x00000000
        /*0020*/ 	.short	0x0003
        /*0022*/ 	.short	0x0014
        /*0024*/ 	.byte	0x00, 0xf0, 0x11, 0x00


	//----- nvinfo : EIATTR_KPARAM_INFO
	.align		4
.L_171:
        /*0028*/ 	.byte	0x04, 0x17
        /*002a*/ 	.short	(.L_173 - .L_172)
.L_172:
        /*002c*/ 	.word	0x00000000
        /*0030*/ 	.short	0x0002
        /*0032*/ 	.short	0x0010
        /*0034*/ 	.byte	0x00, 0xf0, 0x11, 0x00


	//----- nvinfo : EIATTR_KPARAM_INFO
	.align		4
.L_173:
        /*0038*/ 	.byte	0x04, 0x17
        /*003a*/ 	.short	(.L_175 - .L_174)
.L_174:
        /*003c*/ 	.word	0x00000000
        /*0040*/ 	.short	0x0001
        /*0042*/ 	.short	0x0008
        /*0044*/ 	.byte	0x00, 0xf5, 0x21, 0x00


	//----- nvinfo : EIATTR_KPARAM_INFO
	.align		4
.L_175:
        /*0048*/ 	.byte	0x04, 0x17
        /*004a*/ 	.short	(.L_177 - .L_176)
.L_176:
        /*004c*/ 	.word	0x00000000
        /*0050*/ 	.short	0x0000
        /*0052*/ 	.short	0x0000
        /*0054*/ 	.byte	0x00, 0xf5, 0x21, 0x00


	//----- nvinfo : EIATTR_SPARSE_MMA_MASK
	.align		4
.L_177:
        /*0058*/ 	.byte	0x03, 0x50
        /*005a*/ 	.short	0x0000


	//----- nvinfo : EIATTR_MAXREG_COUNT
	.align		4
        /*005c*/ 	.byte	0x03, 0x1b
        /*005e*/ 	.short	0x00ff


	//----- nvinfo : EIATTR_NUM_BARRIERS
	.align		4
        /*0060*/ 	.byte	0x02, 0x4c
        /*0062*/ 	.byte	0x01
	.zero		1


	//----- nvinfo : EIATTR_MERCURY_ISA_VERSION
	.align		4
        /*0064*/ 	.byte	0x03, 0x5f
        /*0066*/ 	.short	0x0101


	//----- nvinfo : EIATTR_VRC_CTA_INIT_COUNT
	.align		4
        /*0068*/ 	.byte	0x02, 0x4a
	.zero		1
	.zero		1


	//----- nvinfo : EIATTR_EXIT_INSTR_OFFSETS
	.align		4
        /*006c*/ 	.byte	0x04, 0x1c
        /*006e*/ 	.short	(.L_179 - .L_178)


	//   ....[0]....
.L_178:
        /*0070*/ 	.word	0x00000340


	//----- nvinfo : EIATTR_CRS_STACK_SIZE
	.align		4
.L_179:
        /*0074*/ 	.byte	0x04, 0x1e
        /*0076*/ 	.short	(.L_181 - .L_180)
.L_180:
        /*0078*/ 	.word	0x00000000


	//----- nvinfo : EIATTR_CBANK_PARAM_SIZE
	.align		4
.L_181:
        /*007c*/ 	.byte	0x03, 0x19
        /*007e*/ 	.short	0x001c


	//----- nvinfo : EIATTR_PARAM_CBANK
	.align		4
        /*0080*/ 	.byte	0x04, 0x0a
        /*0082*/ 	.short	(.L_183 - .L_182)
	.align		4
.L_182:
        /*0084*/ 	.word	index@(.nv.constant0._Z17derivative_y2_pbcPKfPfjjj)
        /*0088*/ 	.short	0x0380
        /*008a*/ 	.short	0x001c


	//----- nvinfo : EIATTR_SW_WAR
	.align		4
.L_183:
        /*008c*/ 	.byte	0x04, 0x36
        /*008e*/ 	.short	(.L_185 - .L_184)
.L_184:
        /*0090*/ 	.word	0x00000008
.L_185:


//--------------------- .nv.info._Z22derivative_x2_zerofluxPKfPfjj --------------------------
	.section	.nv.info._Z22derivative_x2_zerofluxPKfPfjj,"",@"SHT_CUDA_INFO"
	.sectionflags	@""
	.align	4


	//----- nvinfo : EIATTR_CUDA_API_VERSION
	.align		4
        /*0000*/ 	.byte	0x04, 0x37
        /*0002*/ 	.short	(.L_187 - .L_186)
.L_186:
        /*0004*/ 	.word	0x00000082


	//----- nvinfo : EIATTR_KPARAM_INFO
	.align		4
.L_187:
        /*0008*/ 	.byte	0x04, 0x17
        /*000a*/ 	.short	(.L_189 - .L_188)
.L_188:
        /*000c*/ 	.word	0x00000000
        /*0010*/ 	.short	0x0003
        /*0012*/ 	.short	0x0014
        /*0014*/ 	.byte	0x00, 0xf0, 0x11, 0x00


	//----- nvinfo : EIATTR_KPARAM_INFO
	.align		4
.L_189:
        /*0018*/ 	.byte	0x04, 0x17
        /*001a*/ 	.short	(.L_191 - .L_190)
.L_190:
        /*001c*/ 	.word	0x00000000
        /*0020*/ 	.short	0x0002
        /*0022*/ 	.short	0x0010
        /*0024*/ 	.byte	0x00, 0xf0, 0x11, 0x00


	//----- nvinfo : EIATTR_KPARAM_INFO
	.align		4
.L_191:
        /*0028*/ 	.byte	0x04, 0x17
        /*002a*/ 	.short	(.L_193 - .L_192)
.L_192:
        /*002c*/ 	.word	0x00000000
        /*0030*/ 	.short	0x0001
        /*0032*/ 	.short	0x0008
        /*0034*/ 	.byte	0x00, 0xf5, 0x21, 0x00


	//----- nvinfo : EIATTR_KPARAM_INFO
	.align		4
.L_193:
        /*0038*/ 	.byte	0x04, 0x17
        /*003a*/ 	.short	(.L_195 - .L_194)
.L_194:
        /*003c*/ 	.word	0x00000000
        /*0040*/ 	.short	0x0000
        /*0042*/ 	.short	0x0000
        /*0044*/ 	.byte	0x00, 0xf5, 0x21, 0x00


	//----- nvinfo : EIATTR_SPARSE_MMA_MASK
	.align		4
.L_195:
        /*0048*/ 	.byte	0x03, 0x50
        /*004a*/ 	.short	0x0000


	//----- nvinfo : EIATTR_MAXREG_COUNT
	.align		4
        /*004c*/ 	.byte	0x03, 0x1b
        /*004e*/ 	.short	0x00ff


	//----- nvinfo : EIATTR_NUM_BARRIERS
	.align		4
        /*0050*/ 	.byte	0x02, 0x4c
        /*0052*/ 	.byte	0x01
	.zero		1


	//----- nvinfo : EIATTR_MERCURY_ISA_VERSION
	.align		4
        /*0054*/ 	.byte	0x03, 0x5f
        /*0056*/ 	.short	0x0101


	//----- nvinfo : EIATTR_VRC_CTA_INIT_COUNT
	.align		4
        /*0058*/ 	.byte	0x02, 0x4a
	.zero		1
	.zero		1


	//----- nvinfo : EIATTR_EXIT_INSTR_OFFSETS
	.align		4
        /*005c*/ 	.byte	0x04, 0x1c
        /*005e*/ 	.short	(.L_197 - .L_196)


	//   ....[0]....
.L_196:
        /*0060*/ 	.word	0x000002a0


	//----- nvinfo : EIATTR_CRS_STACK_SIZE
	.align		4
.L_197:
        /*0064*/ 	.byte	0x04, 0x1e
        /*0066*/ 	.short	(.L_199 - .L_198)
.L_198:
        /*0068*/ 	.word	0x00000000


	//----- nvinfo : EIATTR_CBANK_PARAM_SIZE
	.align		4
.L_199:
        /*006c*/ 	.byte	0x03, 0x19
        /*006e*/ 	.short	0x0018


	//----- nvinfo : EIATTR_PARAM_CBANK
	.align		4
        /*0070*/ 	.byte	0x04, 0x0a
        /*0072*/ 	.short	(.L_201 - .L_200)
	.align		4
.L_200:
        /*0074*/ 	.word	index@(.nv.constant0._Z22derivative_x2_zerofluxPKfPfjj)
        /*0078*/ 	.short	0x0380
        /*007a*/ 	.short	0x0018


	//----- nvinfo : EIATTR_SW_WAR
	.align		4
.L_201:
        /*007c*/ 	.byte	0x04, 0x36
        /*007e*/ 	.short	(.L_203 - .L_202)
.L_202:
        /*0080*/ 	.word	0x00000008
.L_203:


//--------------------- .nv.info._Z17derivative_x2_pbcPKfPfjjj --------------------------
	.section	.nv.info._Z17derivative_x2_pbcPKfPfjjj,"",@"SHT_CUDA_INFO"
	.sectionflags	@""
	.align	4


	//----- nvinfo : EIATTR_CUDA_API_VERSION
	.align		4
        /*0000*/ 	.byte	0x04, 0x37
        /*0002*/ 	.short	(.L_205 - .L_204)
.L_204:
        /*0004*/ 	.word	0x00000082


	//----- nvinfo : EIATTR_KPARAM_INFO
	.align		4
.L_205:
        /*0008*/ 	.byte	0x04, 0x17
        /*000a*/ 	.short	(.L_207 - .L_206)
.L_206:
        /*000c*/ 	.word	0x00000000
        /*0010*/ 	.short	0x0004
        /*0012*/ 	.short	0x0018
        /*0014*/ 	.byte	0x00, 0xf0, 0x11, 0x00


	//----- nvinfo : EIATTR_KPARAM_INFO
	.align		4
.L_207:
        /*0018*/ 	.byte	0x04, 0x17
        /*001a*/ 	.short	(.L_209 - .L_208)
.L_208:
        /*001c*/ 	.word	0x00000000
        /*0020*/ 	.short	0x0003
        /*0022*/ 	.short	0x0014
        /*0024*/ 	.byte	0x00, 0xf0, 0x11, 0x00


	//----- nvinfo : EIATTR_KPARAM_INFO
	.align		4
.L_209:
        /*0028*/ 	.byte	0x04, 0x17
        /*002a*/ 	.short	(.L_211 - .L_210)
.L_210:
        /*002c*/ 	.word	0x00000000
        /*0030*/ 	.short	0x0002
        /*0032*/ 	.short	0x0010
        /*0034*/ 	.byte	0x00, 0xf0, 0x11, 0x00


	//----- nvinfo : EIATTR_KPARAM_INFO
	.align		4
.L_211:
        /*0038*/ 	.byte	0x04, 0x17
        /*003a*/ 	.short	(.L_213 - .L_212)
.L_212:
        /*003c*/ 	.word	0x00000000
        /*0040*/ 	.short	0x0001
        /*0042*/ 	.short	0x0008
        /*0044*/ 	.byte	0x00, 0xf5, 0x21, 0x00


	//----- nvinfo : EIATTR_KPARAM_INFO
	.align		4
.L_213:
        /*0048*/ 	.byte	0x04, 0x17
        /*004a*/ 	.short	(.L_215 - .L_214)
.L_214:
        /*004c*/ 	.word	0x00000000
        /*0050*/ 	.short	0x0000
        /*0052*/ 	.short	0x0000
        /*0054*/ 	.byte	0x00, 0xf5, 0x21, 0x00


	//----- nvinfo : EIATTR_SPARSE_MMA_MASK
	.align		4
.L_215:
        /*0058*/ 	.byte	0x03, 0x50
        /*005a*/ 	.short	0x0000


	//----- nvinfo : EIATTR_MAXREG_COUNT
	.align		4
        /*005c*/ 	.byte	0x03, 0x1b
        /*005e*/ 	.short	0x00ff


	//----- nvinfo : EIATTR_NUM_BARRIERS
	.align		4
        /*0060*/ 	.byte	0x02, 0x4c
        /*0062*/ 	.byte	0x01
	.zero		1


	//----- nvinfo : EIATTR_MERCURY_ISA_VERSION
	.align		4
        /*0064*/ 	.byte	0x03, 0x5f
        /*0066*/ 	.short	0x0101


	//----- nvinfo : EIATTR_VRC_CTA_INIT_COUNT
	.align		4
        /*0068*/ 	.byte	0x02, 0x4a
	.zero		1
	.zero		1


	//----- nvinfo : EIATTR_EXIT_INSTR_OFFSETS
	.align		4
        /*006c*/ 	.byte	0x04, 0x1c
        /*006e*/ 	.short	(.L_217 - .L_216)


	//   ....[0]....
.L_216:
        /*0070*/ 	.word	0x00000290


	//----- nvinfo : EIATTR_CBANK_PARAM_SIZE
	.align		4
.L_217:
        /*0074*/ 	.byte	0x03, 0x19
        /*0076*/ 	.short	0x001c


	//----- nvinfo : EIATTR_PARAM_CBANK
	.align		4
        /*0078*/ 	.byte	0x04, 0x0a
        /*007a*/ 	.short	(.L_219 - .L_218)
	.align		4
.L_218:
        /*007c*/ 	.word	index@(.nv.constant0._Z17derivative_x2_pbcPKfPfjjj)
        /*0080*/ 	.short	0x0380
        /*0082*/ 	.short	0x001c


	//----- nvinfo : EIATTR_SW_WAR
	.align		4
.L_219:
        /*0084*/ 	.byte	0x04, 0x36
        /*0086*/ 	.short	(.L_221 - .L_220)
.L_220:
        /*0088*/ 	.word	0x00000008
.L_221:


//--------------------- .nv.info._Z19reaction_gray_scottPKfS0_PfS1_jff --------------------------
	.section	.nv.info._Z19reaction_gray_scottPKfS0_PfS1_jff,"",@"SHT_CUDA_INFO"
	.sectionflags	@""
	.align	4


	//----- nvinfo : EIATTR_CUDA_API_VERSION
	.align		4
        /*0000*/ 	.byte	0x04, 0x37
        /*0002*/ 	.short	(.L_223 - .L_222)
.L_222:
        /*0004*/ 	.word	0x00000082


	//----- nvinfo : EIATTR_KPARAM_INFO
	.align		4
.L_223:
        /*0008*/ 	.byte	0x04, 0x17
        /*000a*/ 	.short	(.L_225 - .L_224)
.L_224:
        /*000c*/ 	.word	0x00000000
        /*0010*/ 	.short	0x0006
        /*0012*/ 	.short	0x0028
        /*0014*/ 	.byte	0x00, 0xf0, 0x11, 0x00


	//----- nvinfo : EIATTR_KPARAM_INFO
	.align		4
.L_225:
        /*0018*/ 	.byte	0x04, 0x17
        /*001a*/ 	.short	(.L_227 - .L_226)
.L_226:
        /*001c*/ 	.word	0x00000000
        /*0020*/ 	.short	0x0005
        /*0022*/ 	.short	0x0024
        /*0024*/ 	.byte	0x00, 0xf0, 0x11, 0x00


	//----- nvinfo : EIATTR_KPARAM_INFO
	.align		4
.L_227:
        /*0028*/ 	.byte	0x04, 0x17
        /*002a*/ 	.short	(.L_229 - .L_228)
.L_228:
        /*002c*/ 	.word	0x00000000
        /*0030*/ 	.short	0x0004
        /*0032*/ 	.short	0x0020
        /*0034*/ 	.byte	0x00, 0xf0, 0x11, 0x00


	//----- nvinfo : EIATTR_KPARAM_INFO
	.align		4
.L_229:
        /*0038*/ 	.byte	0x04, 0x17
        /*003a*/ 	.short	(.L_231 - .L_230)
.L_230:
        /*003c*/ 	.word	0x00000000
        /*0040*/ 	.short	0x0003
        /*0042*/ 	.short	0x0018
        /*0044*/ 	.byte	0x00, 0xf5, 0x21, 0x00


	//----- nvinfo : EIATTR_KPARAM_INFO
	.align		4
.L_231:
        /*0048*/ 	.byte	0x04, 0x17
        /*004a*/ 	.short	(.L_233 - .L_232)
.L_232:
        /*004c*/ 	.word	0x00000000
        /*0050*/ 	.short	0x0002
        /*0052*/ 	.short	0x0010
        /*0054*/ 	.byte	0x00, 0xf5, 0x21, 0x00


	//----- nvinfo : EIATTR_KPARAM_INFO
	.align		4
.L_233:
        /*0058*/ 	.byte	0x04, 0x17
        /*005a*/ 	.short	(.L_235 - .L_234)
.L_234:
        /*005c*/ 	.word	0x00000000
        /*0060*/ 	.short	0x0001
        /*0062*/ 	.short	0x0008
        /*0064*/ 	.byte	0x00, 0xf5, 0x21, 0x00


	//----- nvinfo : EIATTR_KPARAM_INFO
	.align		4
.L_235:
        /*0068*/ 	.byte	0x04, 0x17
        /*006a*/ 	.short	(.L_237 - .L_236)
.L_236:
        /*006c*/ 	.word	0x00000000
        /*0070*/ 	.short	0x0000
        /*0072*/ 	.short	0x0000
        /*0074*/ 	.byte	0x00, 0xf5, 0x21, 0x00


	//----- nvinfo : EIATTR_SPARSE_MMA_MASK
	.align		4
.L_237:
        /*0078*/ 	.byte	0x03, 0x50
        /*007a*/ 	.short	0x0000


	//----- nvinfo : EIATTR_MAXREG_COUNT
	.align		4
        /*007c*/ 	.byte	0x03, 0x1b
        /*007e*/ 	.short	0x00ff


	//----- nvinfo : EIATTR_MERCURY_ISA_VERSION
	.align		4
        /*0080*/ 	.byte	0x03, 0x5f
        /*0082*/ 	.short	0x0101


	//----- nvinfo : EIATTR_VRC_CTA_INIT_COUNT
	.align		4
        /*0084*/ 	.byte	0x02, 0x4a
	.zero		1
	.zero		1


	//----- nvinfo : EIATTR_EXIT_INSTR_OFFSETS
	.align		4
        /*0088*/ 	.byte	0x04, 0x1c
        /*008a*/ 	.short	(.L_239 - .L_238)


	//   ....[0]....
.L_238:
        /*008c*/ 	.word	0x00000070


	//   ....[1]....
        /*0090*/ 	.word	0x00000220


	//----- nvinfo : EIATTR_CRS_STACK_SIZE
	.align		4
.L_239:
        /*0094*/ 	.byte	0x04, 0x1e
        /*0096*/ 	.short	(.L_241 - .L_240)
.L_240:
        /*0098*/ 	.word	0x00000000


	//----- nvinfo : EIATTR_CBANK_PARAM_SIZE
	.align		4
.L_241:
        /*009c*/ 	.byte	0x03, 0x19
        /*009e*/ 	.short	0x002c


	//----- nvinfo : EIATTR_PARAM_CBANK
	.align		4
        /*00a0*/ 	.byte	0x04, 0x0a
        /*00a2*/ 	.short	(.L_243 - .L_242)
	.align		4
.L_242:
        /*00a4*/ 	.word	index@(.nv.constant0._Z19reaction_gray_scottPKfS0_PfS1_jff)
        /*00a8*/ 	.short	0x0380
        /*00aa*/ 	.short	0x002c


	//----- nvinfo : EIATTR_SW_WAR
	.align		4
.L_243:
        /*00ac*/ 	.byte	0x04, 0x36
        /*00ae*/ 	.short	(.L_245 - .L_244)
.L_244:
        /*00b0*/ 	.word	0x00000008
.L_245:


//--------------------- .nv.callgraph             --------------------------
	.section	.nv.callgraph,"",@"SHT_CUDA_CALLGRAPH"
	.align	4
	.sectionentsize	8
	.align		4
        /*0000*/ 	.word	0x00000000
	.align		4
        /*0004*/ 	.word	0xffffffff
	.align		4
        /*0008*/ 	.word	0x00000000
	.align		4
        /*000c*/ 	.word	0xfffffffe
	.align		4
        /*0010*/ 	.word	0x00000000
	.align		4
        /*0014*/ 	.word	0xfffffffd
	.align		4
        /*0018*/ 	.word	0x00000000
	.align		4
        /*001c*/ 	.word	0xfffffffc


//--------------------- .text._Z6updatePfS_PKfS1_S1_S1_jf --------------------------
	.section	.text._Z6updatePfS_PKfS1_S1_S1_jf,"ax",@progbits
	.align	128
        .global         _Z6updatePfS_PKfS1_S1_S1_jf
        .type           _Z6updatePfS_PKfS1_S1_S1_jf,@function
        .size           _Z6updatePfS_PKfS1_S1_S1_jf,(.L_x_22 - _Z6updatePfS_PKfS1_S1_S1_jf)
        .other          _Z6updatePfS_PKfS1_S1_S1_jf,@"STO_CUDA_ENTRY STV_DEFAULT"
_Z6updatePfS_PKfS1_S1_S1_jf:
.text._Z6updatePfS_PKfS1_S1_S1_jf:
[----:B------:R-:W-:Y:S01]  /*0000*/  LDC R1, c[0x0][0x37c] ;  /* 0x0000df00ff017b82 */ /* 0x000fe20000000800 */
[----:B------:R-:W0:Y:S07]  /*0010*/  S2R R3, SR_TID.X ;  /* 0x0000000000037919 */ /* 0x000e2e0000002100 */
[----:B------:R-:W0:Y:S01]  /*0020*/  S2UR UR4, SR_CTAID.X ;  /* 0x00000000000479c3 */ /* 0x000e220000002500 */
[----:B------:R-:W1:Y:S07]  /*0030*/  LDCU UR5, c[0x0][0x3b0] ;  /* 0x00007600ff0577ac */ /* 0x000e6e0008000800 */
[----:B------:R-:W0:Y:S02]  /*0040*/  LDC R0, c[0x0][0x360] ;  /* 0x0000d800ff007b82 */ /* 0x000e240000000800 */
[----:B0-----:R-:W-:-:S05]  /*0050*/  IMAD R3, R0, UR4, R3 ;  /* 0x0000000400037c24 */ /* 0x001fca000f8e0203 */
[----:B-1----:R-:W-:-:S13]  /*0060*/  ISETP.GE.U32.AND P0, PT, R3, UR5, PT ;  /* 0x0000000503007c0c */ /* 0x002fda000bf06070 */
[----:B------:R-:W-:Y:S05]  /*0070*/  @P0 EXIT ;  /* 0x000000000000094d */ /* 0x000fea0003800000 */
[----:B------:R-:W0:Y:S01]  /*0080*/  LDCU UR4, c[0x0][0x370] ;  /* 0x00006e00ff0477ac */ /* 0x000e220008000800 */
[----:B------:R-:W1:Y:S01]  /*0090*/  LDCU.64 UR6, c[0x0][0x358] ;  /* 0x00006b00ff0677ac */ /* 0x000e620008000a00 */
[----:B------:R-:W2:Y:S01]  /*00a0*/  LDCU UR8, c[0x0][0x3b4] ;  /* 0x00007680ff0877ac */ /* 0x000ea20008000800 */
[----:B0-----:R-:W-:-:S07]  /*00b0*/  IMAD R0, R0, UR4, RZ ;  /* 0x0000000400007c24 */ /* 0x001fce000f8e02ff */
.L_x_0:
[----:B0-----:R-:W0:Y:S08]  /*00c0*/  LDC.64 R6, c[0x0][0x390] ;  /* 0x0000e400ff067b82 */ /* 0x001e300000000a00 */
[----:B------:R-:W3:Y:S08]  /*00d0*/  LDC.64 R8, c[0x0][0x3a0] ;  /* 0x0000e800ff087b82 */ /* 0x000ef00000000a00 */
[----:B------:R-:W4:Y:S01]  /*00e0*/  LDC.64 R4, c[0x0][0x380] ;  /* 0x0000e000ff047b82 */ /* 0x000f220000000a00 */
[----:B0-----:R-:W-:-:S07]  /*00f0*/  IMAD.WIDE R6, R3, 0x4, R6 ;  /* 0x0000000403067825 */ /* 0x001fce00078e0206 */
[----:B------:R-:W0:Y:S01]  /*0100*/  LDC.64 R10, c[0x0][0x398] ;  /* 0x0000e600ff0a7b82 */ /* 0x000e220000000a00 */
[----:B-1----:R-:W5:Y:S01]  /*0110*/  LDG.E.CONSTANT R6, desc[UR6][R6.64] ;  /* 0x0000000606067981 */ /* 0x002f62000c1e9900 */
[----:B---3--:R-:W-:-:S06]  /*0120*/  IMAD.WIDE R8, R3, 0x4, R8 ;  /* 0x0000000403087825 */ /* 0x008fcc00078e0208 */
[----:B------:R-:W1:Y:S01]  /*0130*/  LDC.64 R12, c[0x0][0x3a8] ;  /* 0x0000ea00ff0c7b82 */ /* 0x000e620000000a00 */
[----:B------:R-:W5:Y:S01]  /*0140*/  LDG.E.CONSTANT R9, desc[UR6][R8.64] ;  /* 0x0000000608097981 */ /* 0x000f62000c1e9900 */
[----:B----4-:R-:W-:-:S06]  /*0150*/  IMAD.WIDE R4, R3, 0x4, R4 ;  /* 0x0000000403047825 */ /* 0x010fcc00078e0204 */
[----:B------:R-:W3:Y:S01]  /*0160*/  LDC.64 R14, c[0x0][0x388] ;  /* 0x0000e200ff0e7b82 */ /* 0x000ee20000000a00 */
[----:B------:R-:W2:Y:S01]  /*0170*/  LDG.E R17, desc[UR6][R4.64] ;  /* 0x0000000604117981 */ /* 0x000ea2000c1e1900 */
[----:B0-----:R-:W-:-:S06]  /*0180*/  IMAD.WIDE R10, R3, 0x4, R10 ;  /* 0x00000004030a7825 */ /* 0x001fcc00078e020a */
[----:B------:R-:W4:Y:S01]  /*0190*/  LDG.E.CONSTANT R10, desc[UR6][R10.64] ;  /* 0x000000060a0a7981 */ /* 0x000f22000c1e9900 */
[----:B-1----:R-:W-:-:S06]  /*01a0*/  IMAD.WIDE R12, R3, 0x4, R12 ;  /* 0x00000004030c7825 */ /* 0x002fcc00078e020c */
[----:B------:R-:W4:Y:S01]  /*01b0*/  LDG.E.CONSTANT R13, desc[UR6][R12.64] ;  /* 0x000000060c0d7981 */ /* 0x000f22000c1e9900 */
[----:B-----5:R-:W-:Y:S01]  /*01c0*/  FADD R2, R6, R9 ;  /* 0x0000000906027221 */ /* 0x020fe20000000000 */
[----:B---3--:R-:W-:-:S04]  /*01d0*/  IMAD.WIDE R6, R3, 0x4, R14 ;  /* 0x0000000403067825 */ /* 0x008fc800078e020e */
[----:B--2---:R-:W-:-:S05]  /*01e0*/  FFMA R17, R2, UR8, R17 ;  /* 0x0000000802117c23 */ /* 0x004fca0008000011 */
[----:B------:R0:W-:Y:S04]  /*01f0*/  STG.E desc[UR6][R4.64], R17 ;  /* 0x0000001104007986 */ /* 0x0001e8000c101906 */
[----:B------:R-:W2:Y:S01]  /*0200*/  LDG.E R9, desc[UR6][R6.64] ;  /* 0x0000000606097981 */ /* 0x000ea2000c1e1900 */
[----:B----4-:R-:W-:Y:S01]  /*0210*/  FADD R2, R10, R13 ;  /* 0x0000000d0a027221 */ /* 0x010fe20000000000 */
[----:B------:R-:W-:-:S04]  /*0220*/  IADD3 R3, PT, PT, R0, R3, RZ ;  /* 0x0000000300037210 */ /* 0x000fc80007ffe0ff */
[----:B------:R-:W-:Y:S01]  /*0230*/  ISETP.GE.U32.AND P0, PT, R3, UR5, PT ;  /* 0x0000000503007c0c */ /* 0x000fe2000bf06070 */
[----:B--2---:R-:W-:-:S05]  /*0240*/  FFMA R9, R2, UR8, R9 ;  /* 0x0000000802097c23 */ /* 0x004fca0008000009 */
[----:B------:R0:W-:Y:S07]  /*0250*/  STG.E desc[UR6][R6.64], R9 ;  /* 0x0000000906007986 */ /* 0x0001ee000c101906 */
[----:B------:R-:W-:Y:S05]  /*0260*/  @!P0 BRA `(.L_x_0) ;  /* 0xfffffffc00948947 */ /* 0x000fea000383ffff */
[----:B------:R-:W-:Y:S05]  /*0270*/  EXIT ;  /* 0x000000000000794d */ /* 0x000fea0003800000 */
.L_x_1:
[----:B------:R-:W-:-:S00]  /*0280*/  BRA `(.L_x_1) ;  /* 0xfffffffc00fc7947 */ /* 0x000fc0000383ffff */
[----:B------:R-:W-:-:S00]  /*0290*/  NOP ;  /* 0x0000000000007918 */ /* 0x000fc00000000000 */
        /* <DEDUP_REMOVED lines=14> */
.L_x_22:


//--------------------- .text._Z19construct_laplacianPfPKfS1_S1_jf --------------------------
	.section	.text._Z19construct_laplacianPfPKfS1_S1_jf,"ax",@progbits
	.align	128
        .global         _Z19construct_laplacianPfPKfS1_S1_jf
        .type           _Z19construct_laplacianPfPKfS1_S1_jf,@function
        .size           _Z19construct_laplacianPfPKfS1_S1_jf,(.L_x_23 - _Z19construct_laplacianPfPKfS1_S1_jf)
        .other          _Z19construct_laplacianPfPKfS1_S1_jf,@"STO_CUDA_ENTRY STV_DEFAULT"
_Z19construct_laplacianPfPKfS1_S1_jf:
.text._Z19construct_laplacianPfPKfS1_S1_jf:
        /* <DEDUP_REMOVED lines=8> */
[----:B------:R-:W0:Y:S01]  /*0080*/  LDC.64 R2, c[0x0][0x390] ;  /* 0x0000e400ff027b82 */ /* 0x000e220000000a00 */
[----:B------:R-:W1:Y:S01]  /*0090*/  LDCU UR4, c[0x0][0x370] ;  /* 0x00006e00ff0477ac */ /* 0x000e620008000800 */
[----:B------:R-:W2:Y:S06]  /*00a0*/  LDCU.64 UR6, c[0x0][0x358] ;  /* 0x00006b00ff0677ac */ /* 0x000eac0008000a00 */
[----:B------:R-:W3:Y:S01]  /*00b0*/  LDC.64 R4, c[0x0][0x398] ;  /* 0x0000e600ff047b82 */ /* 0x000ee20000000a00 */
[----:B------:R-:W4:Y:S07]  /*00c0*/  LDCU UR8, c[0x0][0x3a4] ;  /* 0x00007480ff0877ac */ /* 0x000f2e0008000800 */
[----:B------:R-:W0:Y:S01]  /*00d0*/  LDC.64 R6, c[0x0][0x380] ;  /* 0x0000e000ff067b82 */ /* 0x000e220000000a00 */
[----:B-1----:R-:W-:-:S07]  /*00e0*/  IMAD R19, R19, UR4, RZ ;  /* 0x0000000413137c24 */ /* 0x002fce000f8e02ff */
[----:B--2---:R-:W1:Y:S02]  /*00f0*/  LDC.64 R8, c[0x0][0x388] ;  /* 0x0000e200ff087b82 */ /* 0x004e640000000a00 */
.L_x_2:
[----:B-1----:R-:W-:-:S04]  /*0100*/  IMAD.WIDE R10, R0, 0x4, R8 ;  /* 0x00000004000a7825 */ /* 0x002fc800078e0208 */
[C---:B0-----:R-:W-:Y:S02]  /*0110*/  IMAD.WIDE R12, R0.reuse, 0x4, R2 ;  /* 0x00000004000c7825 */ /* 0x041fe400078e0202 */
[----:B------:R-:W2:Y:S02]  /*0120*/  LDG.E.CONSTANT R10, desc[UR6][R10.64] ;  /* 0x000000060a0a7981 */ /* 0x000ea4000c1e9900 */
[----:B---3--:R-:W-:Y:S02]  /*0130*/  IMAD.WIDE R14, R0, 0x4, R4 ;  /* 0x00000004000e7825 */ /* 0x008fe400078e0204 */
[----:B------:R-:W2:Y:S04]  /*0140*/  LDG.E.CONSTANT R13, desc[UR6][R12.64] ;  /* 0x000000060c0d7981 */ /* 0x000ea8000c1e9900 */
[----:B------:R-:W3:Y:S01]  /*0150*/  LDG.E.CONSTANT R15, desc[UR6][R14.64] ;  /* 0x000000060e0f7981 */ /* 0x000ee2000c1e9900 */
[----:B--2---:R-:W-:-:S04]  /*0160*/  FADD R16, R10, R13 ;  /* 0x0000000d0a107221 */ /* 0x004fc80000000000 */
[----:B---3--:R-:W-:Y:S01]  /*0170*/  FADD R18, R16, R15 ;  /* 0x0000000f10127221 */ /* 0x008fe20000000000 */
[----:B------:R-:W-:-:S04]  /*0180*/  IMAD.WIDE R16, R0, 0x4, R6 ;  /* 0x0000000400107825 */ /* 0x000fc800078e0206 */
[----:B----4-:R-:W-:Y:S01]  /*0190*/  FMUL R21, R18, UR8 ;  /* 0x0000000812157c20 */ /* 0x010fe20008400000 */
[----:B------:R-:W-:-:S04]  /*01a0*/  IADD3 R0, PT, PT, R19, R0, RZ ;  /* 0x0000000013007210 */ /* 0x000fc80007ffe0ff */
[----:B------:R2:W-:Y:S01]  /*01b0*/  STG.E desc[UR6][R16.64], R21 ;  /* 0x0000001510007986 */ /* 0x0005e2000c101906 */
[----:B------:R-:W-:-:S13]  /*01c0*/  ISETP.GE.U32.AND P0, PT, R0, UR5, PT ;  /* 0x0000000500007c0c */ /* 0x000fda000bf06070 */
[----:B--2---:R-:W-:Y:S05]  /*01d0*/  @!P0 BRA `(.L_x_2) ;  /* 0xfffffffc00c88947 */ /* 0x004fea000383ffff */
[----:B------:R-:W-:Y:S05]  /*01e0*/  EXIT ;  /* 0x000000000000794d */ /* 0x000fea0003800000 */
.L_x_3:
        /* <DEDUP_REMOVED lines=9> */
.L_x_23:


//--------------------- .text._Z22derivative_z2_zerofluxPKfPfjjjj --------------------------
	.section	.text._Z22derivative_z2_zerofluxPKfPfjjjj,"ax",@progbits
	.align	128
        .global         _Z22derivative_z2_zerofluxPKfPfjjjj
        .type           _Z22derivative_z2_zerofluxPKfPfjjjj,@function
        .size           _Z22derivative_z2_zerofluxPKfPfjjjj,(.L_x_24 - _Z22derivative_z2_zerofluxPKfPfjjjj)
        .other          _Z22derivative_z2_zerofluxPKfPfjjjj,@"STO_CUDA_ENTRY STV_DEFAULT"
_Z22derivative_z2_zerofluxPKfPfjjjj:
.text._Z22derivative_z2_zerofluxPKfPfjjjj:
[----:B------:R-:W-:Y:S01]  /*0000*/  LDC R1, c[0x0][0x37c] ;  /* 0x0000df00ff017b82 */ /* 0x000fe20000000800 */
[----:B------:R-:W0:Y:S07]  /*0010*/  S2R R0, SR_TID.X ;  /* 0x0000000000007919 */ /* 0x000e2e0000002100 */
[----:B------:R-:W0:Y:S01]  /*0020*/  S2UR UR4, SR_CTAID.X ;  /* 0x00000000000479c3 */ /* 0x000e220000002500 */
[----:B------:R-:W1:Y:S01]  /*0030*/  LDCU.64 UR6, c[0x0][0x358] ;  /* 0x00006b00ff0677ac */ /* 0x000e620008000a00 */
[----:B------:R-:W2:Y:S06]  /*0040*/  S2R R4, SR_TID.Y ;  /* 0x0000000000047919 */ /* 0x000eac0000002200 */
[----:B------:R-:W2:Y:S08]  /*0050*/  S2UR UR5, SR_CTAID.Y ;  /* 0x00000000000579c3 */ /* 0x000eb00000002600 */
[----:B------:R-:W0:Y:S08]  /*0060*/  LDC R5, c[0x0][0x360] ;  /* 0x0000d800ff057b82 */ /* 0x000e300000000800 */
[----:B------:R-:W2:Y:S08]  /*0070*/  LDC.64 R8, c[0x0][0x390] ;  /* 0x0000e400ff087b82 */ /* 0x000eb00000000a00 */
[----:B------:R-:W3:Y:S01]  /*0080*/  LDC.64 R2, c[0x0][0x380] ;  /* 0x0000e000ff027b82 */ /* 0x000ee20000000a00 */
[----:B0-----:R-:W-:-:S07]  /*0090*/  IMAD R5, R5, UR4, R0 ;  /* 0x0000000405057c24 */ /* 0x001fce000f8e0200 */
[----:B------:R-:W0:Y:S01]  /*00a0*/  LDC R11, c[0x0][0x39c] ;  /* 0x0000e700ff0b7b82 */ /* 0x000e220000000800 */
[----:B--2---:R-:W-:-:S04]  /*00b0*/  IMAD R6, R4, R9, UR5 ;  /* 0x0000000504067e24 */ /* 0x004fc8000f8e0209 */
[----:B------:R-:W-:-:S04]  /*00c0*/  IMAD R5, R6, R8, R5 ;  /* 0x0000000806057224 */ /* 0x000fc800078e0205 */
[----:B---3--:R-:W-:-:S05]  /*00d0*/  IMAD.WIDE R2, R5, 0x4, R2 ;  /* 0x0000000405027825 */ /* 0x008fca00078e0202 */
[----:B-1----:R1:W2:Y:S01]  /*00e0*/  LDG.E.CONSTANT R6, desc[UR6][R2.64] ;  /* 0x0000000602067981 */ /* 0x0022a2000c1e9900 */
[----:B------:R-:W3:Y:S01]  /*00f0*/  S2UR UR5, SR_CgaCtaId ;  /* 0x00000000000579c3 */ /* 0x000ee20000008800 */
[----:B------:R-:W-:Y:S01]  /*0100*/  UMOV UR4, 0x400 ;  /* 0x0000040000047882 */ /* 0x000fe20000000000 */
[C---:B------:R-:W-:Y:S01]  /*0110*/  ISETP.NE.AND P0, PT, R4.reuse, RZ, PT ;  /* 0x000000ff0400720c */ /* 0x040fe20003f05270 */
[-C--:B0-----:R-:W-:Y:S01]  /*0120*/  IMAD R7, R4, R11.reuse, R0 ;  /* 0x0000000b04077224 */ /* 0x081fe200078e0200 */
[----:B------:R-:W-:Y:S04]  /*0130*/  BSSY.RECONVERGENT B0, `(.L_x_4) ;  /* 0x0000024000007945 */ /* 0x000fe80003800200 */
[----:B-1----:R-:W0:Y:S07]  /*0140*/  LDC.64 R2, c[0x0][0x388] ;  /* 0x0000e200ff027b82 */ /* 0x002e2e0000000a00 */
[----:B------:R-:W-:Y:S01]  /*0150*/  @!P0 IADD3 R8, PT, PT, R0, R11, RZ ;  /* 0x0000000b00088210 */ /* 0x000fe20007ffe0ff */
[----:B---3--:R-:W-:-:S06]  /*0160*/  ULEA UR4, UR5, UR4, 0x18 ;  /* 0x0000000405047291 */ /* 0x008fcc000f8ec0ff */
[----:B------:R-:W-:Y:S02]  /*0170*/  LEA R7, R7, UR4, 0x2 ;  /* 0x0000000407077c11 */ /* 0x000fe4000f8e10ff */
[----:B------:R-:W-:Y:S01]  /*0180*/  @!P0 LEA R8, R8, UR4, 0x2 ;  /* 0x0000000408088c11 */ /* 0x000fe2000f8e10ff */
[----:B0-----:R-:W-:Y:S01]  /*0190*/  IMAD.WIDE R2, R5, 0x4, R2 ;  /* 0x0000000405027825 */ /* 0x001fe200078e0202 */
[----:B------:R-:W-:Y:S01]  /*01a0*/  @!P0 LEA R9, R0, UR4, 0x2 ;  /* 0x0000000400098c11 */ /* 0x000fe2000f8e10ff */
[----:B--2---:R-:W-:Y:S01]  /*01b0*/  STS [R7], R6 ;  /* 0x0000000607007388 */ /* 0x004fe20000000800 */
[----:B------:R-:W-:Y:S06]  /*01c0*/  BAR.SYNC.DEFER_BLOCKING 0x0 ;  /* 0x0000000000007b1d */ /* 0x000fec0000010000 */
[----:B------:R-:W-:Y:S04]  /*01d0*/  @!P0 LDS R8, [R8] ;  /* 0x0000000008088984 */ /* 0x000fe80000000800 */
[----:B------:R-:W0:Y:S02]  /*01e0*/  @!P0 LDS R9, [R9] ;  /* 0x0000000009098984 */ /* 0x000e240000000800 */
[----:B0-----:R-:W-:Y:S01]  /*01f0*/  @!P0 FADD R5, R8, -R9 ;  /* 0x8000000908058221 */ /* 0x001fe20000000000 */
[----:B------:R-:W-:Y:S06]  /*0200*/  @!P0 BRA `(.L_x_5) ;  /* 0x0000000000588947 */ /* 0x000fec0003800000 */
[----:B------:R-:W0:Y:S02]  /*0210*/  LDCU UR5, c[0x0][0x398] ;  /* 0x00007300ff0577ac */ /* 0x000e240008000800 */
[----:B0-----:R-:W-:-:S06]  /*0220*/  UIADD3 UR5, UPT, UPT, UR5, -0x1, URZ ;  /* 0xffffffff05057890 */ /* 0x001fcc000fffe0ff */
[----:B------:R-:W-:-:S13]  /*0230*/  ISETP.NE.AND P0, PT, R4, UR5, PT ;  /* 0x0000000504007c0c */ /* 0x000fda000bf05270 */
[----:B------:R-:W-:-:S05]  /*0240*/  @!P0 IMAD R5, R4, R11, -R11 ;  /* 0x0000000b04058224 */ /* 0x000fca00078e0a0b */
[----:B------:R-:W-:-:S04]  /*0250*/  @!P0 IADD3 R5, PT, PT, R5, R0, RZ ;  /* 0x0000000005058210 */ /* 0x000fc80007ffe0ff */
[----:B------:R-:W-:Y:S02]  /*0260*/  @!P0 LEA R6, R5, UR4, 0x2 ;  /* 0x0000000405068c11 */ /* 0x000fe4000f8e10ff */
[----:B------:R-:W-:Y:S04]  /*0270*/  @!P0 LDS R5, [R7] ;  /* 0x0000000007058984 */ /* 0x000fe80000000800 */
[----:B------:R-:W0:Y:S02]  /*0280*/  @!P0 LDS R6, [R6] ;  /* 0x0000000006068984 */ /* 0x000e240000000800 */
[----:B0-----:R-:W-:Y:S01]  /*0290*/  @!P0 FADD R5, R6, -R5 ;  /* 0x8000000506058221 */ /* 0x001fe20000000000 */
[----:B------:R-:W-:Y:S06]  /*02a0*/  @!P0 BRA `(.L_x_5) ;  /* 0x0000000000308947 */ /* 0x000fec0003800000 */
[----:B------:R-:W-:Y:S01]  /*02b0*/  IMAD R4, R4, R11, R11 ;  /* 0x0000000b04047224 */ /* 0x000fe200078e020b */
[----:B------:R-:W-:-:S04]  /*02c0*/  IADD3 R5, PT, PT, -R11, RZ, RZ ;  /* 0x000000ff0b057210 */ /* 0x000fc80007ffe1ff */
[----:B------:R-:W-:Y:S02]  /*02d0*/  LEA R5, R5, R4, 0x1 ;  /* 0x0000000405057211 */ /* 0x000fe400078e08ff */
[----:B------:R-:W-:Y:S02]  /*02e0*/  LEA R4, R11, R7, 0x2 ;  /* 0x000000070b047211 */ /* 0x000fe400078e10ff */
[----:B------:R-:W-:Y:S01]  /*02f0*/  IADD3 R5, PT, PT, R5, R0, RZ ;  /* 0x0000000005057210 */ /* 0x000fe20007ffe0ff */
[----:B------:R-:W0:Y:S03]  /*0300*/  LDS R7, [R7] ;  /* 0x0000000007077984 */ /* 0x000e260000000800 */
[----:B------:R-:W-:Y:S01]  /*0310*/  LEA R0, R5, UR4, 0x2 ;  /* 0x0000000405007c11 */ /* 0x000fe2000f8e10ff */
[----:B------:R-:W1:Y:S05]  /*0320*/  LDS R4, [R4] ;  /* 0x0000000004047984 */ /* 0x000e6a0000000800 */
[----:B------:R-:W2:Y:S01]  /*0330*/  LDS R0, [R0] ;  /* 0x0000000000007984 */ /* 0x000ea20000000800 */
[----:B0-----:R-:W-:-:S04]  /*0340*/  FADD R5, R7, R7 ;  /* 0x0000000707057221 */ /* 0x001fc80000000000 */
[----:B-1----:R-:W-:-:S04]  /*0350*/  FADD R5, R4, -R5 ;  /* 0x8000000504057221 */ /* 0x002fc80000000000 */
[----:B--2---:R-:W-:-:S07]  /*0360*/  FADD R5, R5, R0 ;  /* 0x0000000005057221 */ /* 0x004fce0000000000 */
.L_x_5:
[----:B------:R-:W-:Y:S05]  /*0370*/  BSYNC.RECONVERGENT B0 ;  /* 0x0000000000007941 */ /* 0x000fea0003800200 */
.L_x_4:
[----:B------:R-:W-:Y:S01]  /*0380*/  STG.E desc[UR6][R2.64], R5 ;  /* 0x0000000502007986 */ /* 0x000fe2000c101906 */
[----:B------:R-:W-:Y:S05]  /*0390*/  EXIT ;  /* 0x000000000000794d */ /* 0x000fea0003800000 */
.L_x_6:
        /* <DEDUP_REMOVED lines=14> */
.L_x_24:


//--------------------- .text._Z17derivative_z2_pbcPKfPfjjjj --------------------------
	.section	.text._Z17derivative_z2_pbcPKfPfjjjj,"ax",@progbits
	.align	128
        .global         _Z17derivative_z2_pbcPKfPfjjjj
        .type           _Z17derivative_z2_pbcPKfPfjjjj,@function
        .size           _Z17derivative_z2_pbcPKfPfjjjj,(.L_x_25 - _Z17derivative_z2_pbcPKfPfjjjj)
        .other          _Z17derivative_z2_pbcPKfPfjjjj,@"STO_CUDA_ENTRY STV_DEFAULT"
_Z17derivative_z2_pbcPKfPfjjjj:
.text._Z17derivative_z2_pbcPKfPfjjjj:
        /* <DEDUP_REMOVED lines=13> */
[----:B---3--:R-:W-:-:S06]  /*00d0*/  IMAD.WIDE R2, R0, 0x4, R2 ;  /* 0x0000000400027825 */ /* 0x008fcc00078e0202 */
[----:B-1----:R-:W2:Y:S01]  /*00e0*/  LDG.E.CONSTANT R2, desc[UR6][R2.64] ;  /* 0x0000000602027981 */ /* 0x002ea2000c1e9900 */
[----:B------:R-:W1:Y:S01]  /*00f0*/  S2UR UR5, SR_CgaCtaId ;  /* 0x00000000000579c3 */ /* 0x000e620000008800 */
[----:B------:R-:W-:Y:S01]  /*0100*/  UMOV UR4, 0x400 ;  /* 0x0000040000047882 */ /* 0x000fe20000000000 */
[CC--:B0-----:R-:W-:Y:S01]  /*0110*/  IMAD R4, R6.reuse, R10.reuse, R10 ;  /* 0x0000000a06047224 */ /* 0x0c1fe200078e020a */
[----:B------:R-:W-:Y:S01]  /*0120*/  ISETP.NE.AND P0, PT, R6, RZ, PT ;  /* 0x000000ff0600720c */ /* 0x000fe20003f05270 */
[----:B------:R-:W-:Y:S01]  /*0130*/  BSSY.RECONVERGENT B0, `(.L_x_7) ;  /* 0x0000016000007945 */ /* 0x000fe20003800200 */
[----:B------:R-:W-:Y:S02]  /*0140*/  IADD3 R8, PT, PT, -R10, RZ, RZ ;  /* 0x000000ff0a087210 */ /* 0x000fe40007ffe1ff */
[C---:B------:R-:W-:Y:S02]  /*0150*/  IADD3 R5, PT, PT, R4.reuse, R10, RZ ;  /* 0x0000000a04057210 */ /* 0x040fe40007ffe0ff */
[----:B------:R-:W-:-:S02]  /*0160*/  IADD3 R4, PT, PT, R4, R7, RZ ;  /* 0x0000000704047210 */ /* 0x000fc40007ffe0ff */
[----:B------:R-:W-:-:S04]  /*0170*/  LEA R6, R8, R5, 0x1 ;  /* 0x0000000508067211 */ /* 0x000fc800078e08ff */
[----:B------:R-:W-:Y:S01]  /*0180*/  IADD3 R9, PT, PT, R6, R7, RZ ;  /* 0x0000000706097210 */ /* 0x000fe20007ffe0ff */
[----:B-1----:R-:W-:-:S06]  /*0190*/  ULEA UR4, UR5, UR4, 0x18 ;  /* 0x0000000405047291 */ /* 0x002fcc000f8ec0ff */
[----:B------:R-:W-:-:S04]  /*01a0*/  LEA R5, R4, UR4, 0x2 ;  /* 0x0000000404057c11 */ /* 0x000fc8000f8e10ff */
[----:B------:R-:W-:Y:S01]  /*01b0*/  LEA R8, R10, R5, 0x2 ;  /* 0x000000050a087211 */ /* 0x000fe200078e10ff */
[----:B--2---:R0:W-:Y:S01]  /*01c0*/  STS [R5], R2 ;  /* 0x0000000205007388 */ /* 0x0041e20000000800 */
[----:B------:R-:W-:Y:S06]  /*01d0*/  BAR.SYNC.DEFER_BLOCKING 0x0 ;  /* 0x0000000000007b1d */ /* 0x000fec0000010000 */
[----:B------:R-:W-:Y:S05]  /*01e0*/  @P0 BRA `(.L_x_8) ;  /* 0x0000000000280947 */ /* 0x000fea0003800000 */
[----:B------:R-:W0:Y:S01]  /*01f0*/  LDC R11, c[0x0][0x398] ;  /* 0x0000e600ff0b7b82 */ /* 0x000e220000000800 */
[----:B------:R-:W-:Y:S01]  /*0200*/  LEA R3, R7, UR4, 0x2 ;  /* 0x0000000407037c11 */ /* 0x000fe2000f8e10ff */
[CC--:B0-----:R-:W-:Y:S02]  /*0210*/  IMAD R2, R10.reuse, R11.reuse, R7 ;  /* 0x0000000b0a027224 */ /* 0x0c1fe400078e0207 */
[----:B------:R-:W-:-:S03]  /*0220*/  IMAD R6, R10, R11, R10 ;  /* 0x0000000b0a067224 */ /* 0x000fc600078e020a */
[----:B------:R-:W-:Y:S02]  /*0230*/  LEA R2, R2, UR4, 0x2 ;  /* 0x0000000402027c11 */ /* 0x000fe4000f8e10ff */
[----:B------:R-:W-:-:S04]  /*0240*/  LEA R7, R6, R3, 0x2 ;  /* 0x0000000306077211 */ /* 0x000fc800078e10ff */
[----:B------:R-:W0:Y:S04]  /*0250*/  LDS R2, [R2] ;  /* 0x0000000002027984 */ /* 0x000e280000000800 */
[----:B0-----:R-:W-:Y:S04]  /*0260*/  STS [R3], R2 ;  /* 0x0000000203007388 */ /* 0x001fe80000000800 */
[----:B------:R-:W0:Y:S04]  /*0270*/  LDS R4, [R5] ;  /* 0x0000000005047984 */ /* 0x000e280000000800 */
[----:B0-----:R1:W-:Y:S02]  /*0280*/  STS [R7], R4 ;  /* 0x0000000407007388 */ /* 0x0013e40000000800 */
.L_x_8:
[----:B------:R-:W-:Y:S05]  /*0290*/  BSYNC.RECONVERGENT B0 ;  /* 0x0000000000007941 */ /* 0x000fea0003800200 */
.L_x_7:
[----:B------:R-:W-:Y:S01]  /*02a0*/  BAR.SYNC.DEFER_BLOCKING 0x0 ;  /* 0x0000000000007b1d */ /* 0x000fe20000010000 */
[----:B------:R-:W-:-:S07]  /*02b0*/  LEA R9, R9, UR4, 0x2 ;  /* 0x0000000409097c11 */ /* 0x000fce000f8e10ff */
[----:B0-----:R-:W0:Y:S01]  /*02c0*/  LDC.64 R2, c[0x0][0x388] ;  /* 0x0000e200ff027b82 */ /* 0x001e220000000a00 */
[----:B------:R-:W2:Y:S04]  /*02d0*/  LDS R5, [R5] ;  /* 0x0000000005057984 */ /* 0x000ea80000000800 */
[----:B------:R-:W3:Y:S01]  /*02e0*/  LDS R8, [R8] ;  /* 0x0000000008087984 */ /* 0x000ee20000000800 */
[----:B0-----:R-:W-:-:S03]  /*02f0*/  IMAD.WIDE R2, R0, 0x4, R2 ;  /* 0x0000000400027825 */ /* 0x001fc600078e0202 */
[----:B-1----:R-:W0:Y:S01]  /*0300*/  LDS R4, [R9] ;  /* 0x0000000009047984 */ /* 0x002e220000000800 */
[----:B--2---:R-:W-:-:S04]  /*0310*/  FADD R7, R5, R5 ;  /* 0x0000000505077221 */ /* 0x004fc80000000000 */
[----:B---3--:R-:W-:-:S04]  /*0320*/  FADD R7, R8, -R7 ;  /* 0x8000000708077221 */ /* 0x008fc80000000000 */
[----:B0-----:R-:W-:-:S05]  /*0330*/  FADD R7, R7, R4 ;  /* 0x0000000407077221 */ /* 0x001fca0000000000 */
[----:B------:R-:W-:Y:S01]  /*0340*/  STG.E desc[UR6][R2.64], R7 ;  /* 0x0000000702007986 */ /* 0x000fe2000c101906 */
[----:B------:R-:W-:Y:S05]  /*0350*/  EXIT ;  /* 0x000000000000794d */ /* 0x000fea0003800000 */
.L_x_9:
        /* <DEDUP_REMOVED lines=10> */
.L_x_25:


//--------------------- .text._Z22derivative_y2_zerofluxPKfPfjjj --------------------------
	.section	.text._Z22derivative_y2_zerofluxPKfPfjjj,"ax",@progbits
	.align	128
        .global         _Z22derivative_y2_zerofluxPKfPfjjj
        .type           _Z22derivative_y2_zerofluxPKfPfjjj,@function
        .size           _Z22derivative_y2_zerofluxPKfPfjjj,(.L_x_26 - _Z22derivative_y2_zerofluxPKfPfjjj)
        .other          _Z22derivative_y2_zerofluxPKfPfjjj,@"STO_CUDA_ENTRY STV_DEFAULT"
_Z22derivative_y2_zerofluxPKfPfjjj:
.text._Z22derivative_y2_zerofluxPKfPfjjj:
        /* <DEDUP_REMOVED lines=11> */
[----:B--2---:R-:W-:-:S04]  /*00b0*/  IMAD R8, R3, UR5, R4 ;  /* 0x0000000503087c24 */ /* 0x004fc8000f8e0204 */
        /* <DEDUP_REMOVED lines=21> */
[----:B------:R-:W-:-:S04]  /*0210*/  IADD3 R3, PT, PT, R3, -0x1, RZ ;  /* 0xffffffff03037810 */ /* 0x000fc80007ffe0ff */
[----:B------:R-:W-:-:S13]  /*0220*/  ISETP.NE.AND P0, PT, R4, R3, PT ;  /* 0x000000030400720c */ /* 0x000fda0003f05270 */
[----:B------:R-:W-:Y:S01]  /*0230*/  @!P0 IMAD R3, R4, R13, -R13 ;  /* 0x0000000d04038224 */ /* 0x000fe200078e0a0d */
[----:B------:R-:W-:Y:S04]  /*0240*/  @!P0 LDS R2, [R9] ;  /* 0x0000000009028984 */ /* 0x000fe80000000800 */
[----:B------:R-:W-:-:S04]  /*0250*/  @!P0 IADD3 R3, PT, PT, R3, R0, RZ ;  /* 0x0000000003038210 */ /* 0x000fc80007ffe0ff */
[----:B------:R-:W-:-:S06]  /*0260*/  @!P0 LEA R3, R3, UR4, 0x2 ;  /* 0x0000000403038c11 */ /* 0x000fcc000f8e10ff */
[----:B------:R-:W0:Y:S02]  /*0270*/  @!P0 LDS R3, [R3] ;  /* 0x0000000003038984 */ /* 0x000e240000000800 */
[----:B0-----:R-:W-:Y:S01]  /*0280*/  @!P0 FADD R11, R3, -R2 ;  /* 0x80000002030b8221 */ /* 0x001fe20000000000 */
[----:B------:R-:W-:Y:S06]  /*0290*/  @!P0 BRA `(.L_x_11) ;  /* 0x0000000000308947 */ /* 0x000fec0003800000 */
[----:B------:R-:W-:Y:S01]  /*02a0*/  IMAD R4, R4, R13, R13 ;  /* 0x0000000d04047224 */ /* 0x000fe200078e020d */
[C---:B------:R-:W-:Y:S02]  /*02b0*/  IADD3 R3, PT, PT, -R13.reuse, RZ, RZ ;  /* 0x000000ff0d037210 */ /* 0x040fe40007ffe1ff */
[----:B------:R-:W-:Y:S02]  /*02c0*/  LEA R2, R13, R9, 0x2 ;  /* 0x000000090d027211 */ /* 0x000fe400078e10ff */
[----:B------:R-:W-:Y:S01]  /*02d0*/  LEA R3, R3, R4, 0x1 ;  /* 0x0000000403037211 */ /* 0x000fe200078e08ff */
[----:B------:R-:W0:Y:S03]  /*02e0*/  LDS R9, [R9] ;  /* 0x0000000009097984 */ /* 0x000e260000000800 */
[----:B------:R-:W-:Y:S01]  /*02f0*/  IADD3 R3, PT, PT, R3, R0, RZ ;  /* 0x0000000003037210 */ /* 0x000fe20007ffe0ff */
[----:B------:R-:W1:Y:S03]  /*0300*/  LDS R2, [R2] ;  /* 0x0000000002027984 */ /* 0x000e660000000800 */
[----:B------:R-:W-:-:S06]  /*0310*/  LEA R0, R3, UR4, 0x2 ;  /* 0x0000000403007c11 */ /* 0x000fcc000f8e10ff */
[----:B------:R-:W2:Y:S01]  /*0320*/  LDS R0, [R0] ;  /* 0x0000000000007984 */ /* 0x000ea20000000800 */
[----:B0-----:R-:W-:-:S04]  /*0330*/  FADD R3, R9, R9 ;  /* 0x0000000909037221 */ /* 0x001fc80000000000 */
[----:B-1----:R-:W-:-:S04]  /*0340*/  FADD R3, R2, -R3 ;  /* 0x8000000302037221 */ /* 0x002fc80000000000 */
[----:B--2---:R-:W-:-:S07]  /*0350*/  FADD R11, R3, R0 ;  /* 0x00000000030b7221 */ /* 0x004fce0000000000 */
.L_x_11:
[----:B------:R-:W-:Y:S05]  /*0360*/  BSYNC.RECONVERGENT B0 ;  /* 0x0000000000007941 */ /* 0x000fea0003800200 */
.L_x_10:
[----:B------:R-:W-:Y:S01]  /*0370*/  STG.E desc[UR6][R6.64], R11 ;  /* 0x0000000b06007986 */ /* 0x000fe2000c101906 */
[----:B------:R-:W-:Y:S05]  /*0380*/  EXIT ;  /* 0x000000000000794d */ /* 0x000fea0003800000 */
.L_x_12:
        /* <DEDUP_REMOVED lines=15> */
.L_x_26:


//--------------------- .text._Z17derivative_y2_pbcPKfPfjjj --------------------------
	.section	.text._Z17derivative_y2_pbcPKfPfjjj,"ax",@progbits
	.align	128
        .global         _Z17derivative_y2_pbcPKfPfjjj
        .type           _Z17derivative_y2_pbcPKfPfjjj,@function
        .size           _Z17derivative_y2_pbcPKfPfjjj,(.L_x_27 - _Z17derivative_y2_pbcPKfPfjjj)
        .other          _Z17derivative_y2_pbcPKfPfjjj,@"STO_CUDA_ENTRY STV_DEFAULT"
_Z17derivative_y2_pbcPKfPfjjj:
.text._Z17derivative_y2_pbcPKfPfjjj:
        /* <DEDUP_REMOVED lines=31> */
[CC--:B------:R-:W-:Y:S01]  /*01f0*/  IMAD R0, R3.reuse, R11.reuse, R10 ;  /* 0x0000000b03007224 */ /* 0x0c0fe200078e020a */
[----:B------:R-:W-:Y:S01]  /*0200*/  LEA R5, R10, UR4, 0x2 ;  /* 0x000000040a057c11 */ /* 0x000fe2000f8e10ff */
[----:B------:R-:W-:-:S03]  /*0210*/  IMAD R6, R3, R11, R11 ;  /* 0x0000000b03067224 */ /* 0x000fc600078e020b */
[----:B------:R-:W-:Y:S02]  /*0220*/  LEA R0, R0, UR4, 0x2 ;  /* 0x0000000400007c11 */ /* 0x000fe4000f8e10ff */
[----:B------:R-:W-:-:S04]  /*0230*/  LEA R3, R6, R5, 0x2 ;  /* 0x0000000506037211 */ /* 0x000fc800078e10ff */
[----:B------:R-:W1:Y:S04]  /*0240*/  LDS R0, [R0] ;  /* 0x0000000000007984 */ /* 0x000e680000000800 */
[----:B-1----:R-:W-:Y:S04]  /*0250*/  STS [R5], R0 ;  /* 0x0000000005007388 */ /* 0x002fe80000000800 */
[----:B0-----:R-:W0:Y:S04]  /*0260*/  LDS R4, [R7] ;  /* 0x0000000007047984 */ /* 0x001e280000000800 */
[----:B0-----:R1:W-:Y:S02]  /*0270*/  STS [R3], R4 ;  /* 0x0000000403007388 */ /* 0x0013e40000000800 */
.L_x_14:
[----:B------:R-:W-:Y:S05]  /*0280*/  BSYNC.RECONVERGENT B0 ;  /* 0x0000000000007941 */ /* 0x000fea0003800200 */
.L_x_13:
[----:B------:R-:W-:Y:S01]  /*0290*/  BAR.SYNC.DEFER_BLOCKING 0x0 ;  /* 0x0000000000007b1d */ /* 0x000fe20000010000 */
[----:B------:R-:W-:-:S07]  /*02a0*/  LEA R9, R9, UR4, 0x2 ;  /* 0x0000000409097c11 */ /* 0x000fce000f8e10ff */
[----:B01----:R-:W0:Y:S01]  /*02b0*/  LDC.64 R4, c[0x0][0x388] ;  /* 0x0000e200ff047b82 */ /* 0x003e220000000a00 */
[----:B------:R-:W1:Y:S04]  /*02c0*/  LDS R7, [R7] ;  /* 0x0000000007077984 */ /* 0x000e680000000800 */
[----:B------:R-:W2:Y:S04]  /*02d0*/  LDS R8, [R8] ;  /* 0x0000000008087984 */ /* 0x000ea80000000800 */
[----:B------:R-:W3:Y:S01]  /*02e0*/  LDS R9, [R9] ;  /* 0x0000000009097984 */ /* 0x000ee20000000800 */
[----:B-1----:R-:W-:-:S04]  /*02f0*/  FADD R3, R7, R7 ;  /* 0x0000000707037221 */ /* 0x002fc80000000000 */
[----:B--2---:R-:W-:Y:S01]  /*0300*/  FADD R0, R8, -R3 ;  /* 0x8000000308007221 */ /* 0x004fe20000000000 */
[----:B0-----:R-:W-:-:S04]  /*0310*/  IMAD.WIDE R2, R2, 0x4, R4 ;  /* 0x0000000402027825 */ /* 0x001fc800078e0204 */
[----:B---3--:R-:W-:-:S05]  /*0320*/  FADD R5, R0, R9 ;  /* 0x0000000900057221 */ /* 0x008fca0000000000 */
[----:B------:R-:W-:Y:S01]  /*0330*/  STG.E desc[UR6][R2.64], R5 ;  /* 0x0000000502007986 */ /* 0x000fe2000c101906 */
[----:B------:R-:W-:Y:S05]  /*0340*/  EXIT ;  /* 0x000000000000794d */ /* 0x000fea0003800000 */
.L_x_15:
        /* <DEDUP_REMOVED lines=11> */
.L_x_27:


//--------------------- .text._Z22derivative_x2_zerofluxPKfPfjj --------------------------
	.section	.text._Z22derivative_x2_zerofluxPKfPfjj,"ax",@progbits
	.align	128
        .global         _Z22derivative_x2_zerofluxPKfPfjj
        .type           _Z22derivative_x2_zerofluxPKfPfjj,@function
        .size           _Z22derivative_x2_zerofluxPKfPfjj,(.L_x_28 - _Z22derivative_x2_zerofluxPKfPfjj)
        .other          _Z22derivative_x2_zerofluxPKfPfjj,@"STO_CUDA_ENTRY STV_DEFAULT"
_Z22derivative_x2_zerofluxPKfPfjj:
.text._Z22derivative_x2_zerofluxPKfPfjj:
[----:B------:R-:W-:Y:S01]  /*0000*/  LDC R1, c[0x0][0x37c] ;  /* 0x0000df00ff017b82 */ /* 0x000fe20000000800 */
[----:B------:R-:W0:Y:S07]  /*0010*/  S2R R7, SR_TID.Y ;  /* 0x0000000000077919 */ /* 0x000e2e0000002200 */
[----:B------:R-:W0:Y:S01]  /*0020*/  S2UR UR4, SR_CTAID.X ;  /* 0x00000000000479c3 */ /* 0x000e220000002500 */
[----:B------:R-:W1:Y:S01]  /*0030*/  LDCU.64 UR6, c[0x0][0x358] ;  /* 0x00006b00ff0677ac */ /* 0x000e620008000a00 */
[----:B------:R-:W2:Y:S06]  /*0040*/  S2R R11, SR_TID.X ;  /* 0x00000000000b7919 */ /* 0x000eac0000002100 */
[----:B------:R-:W0:Y:S08]  /*0050*/  LDC R0, c[0x0][0x364] ;  /* 0x0000d900ff007b82 */ /* 0x000e300000000800 */
[----:B------:R-:W3:Y:S08]  /*0060*/  S2UR UR5, SR_CTAID.Y ;  /* 0x00000000000579c3 */ /* 0x000ef00000002600 */
[----:B------:R-:W3:Y:S08]  /*0070*/  LDC.64 R2, c[0x0][0x390] ;  /* 0x0000e400ff027b82 */ /* 0x000ef00000000a00 */
[----:B------:R-:W4:Y:S01]  /*0080*/  LDC.64 R4, c[0x0][0x380] ;  /* 0x0000e000ff047b82 */ /* 0x000f220000000a00 */
[----:B0-----:R-:W-:-:S04]  /*0090*/  IMAD R0, R0, UR4, R7 ;  /* 0x0000000400007c24 */ /* 0x001fc8000f8e0207 */
[----:B---3--:R-:W-:-:S04]  /*00a0*/  IMAD R3, R3, UR5, R0 ;  /* 0x0000000503037c24 */ /* 0x008fc8000f8e0200 */
[----:B--2---:R-:W-:-:S04]  /*00b0*/  IMAD R3, R3, R2, R11 ;  /* 0x0000000203037224 */ /* 0x004fc800078e020b */
[----:B----4-:R-:W-:-:S05]  /*00c0*/  IMAD.WIDE R4, R3, 0x4, R4 ;  /* 0x0000000403047825 */ /* 0x010fca00078e0204 */
[----:B-1----:R0:W2:Y:S01]  /*00d0*/  LDG.E.CONSTANT R0, desc[UR6][R4.64] ;  /* 0x0000000604007981 */ /* 0x0020a2000c1e9900 */
[----:B------:R-:W1:Y:S01]  /*00e0*/  S2UR UR5, SR_CgaCtaId ;  /* 0x00000000000579c3 */ /* 0x000e620000008800 */
[----:B------:R-:W-:Y:S01]  /*00f0*/  IMAD R6, R7, R2, RZ ;  /* 0x0000000207067224 */ /* 0x000fe200078e02ff */
[----:B------:R-:W-:Y:S01]  /*0100*/  UMOV UR4, 0x400 ;  /* 0x0000040000047882 */ /* 0x000fe20000000000 */
[----:B------:R-:W-:Y:S01]  /*0110*/  ISETP.NE.AND P0, PT, R11, RZ, PT ;  /* 0x000000ff0b00720c */ /* 0x000fe20003f05270 */
[----:B------:R-:W-:Y:S02]  /*0120*/  BSSY.RECONVERGENT B0, `(.L_x_16) ;  /* 0x0000016000007945 */ /* 0x000fe40003800200 */
[----:B------:R-:W-:Y:S02]  /*0130*/  IADD3 R7, PT, PT, R6, R11, RZ ;  /* 0x0000000b06077210 */ /* 0x000fe40007ffe0ff */
[----:B0-----:R-:W0:Y:S01]  /*0140*/  LDC.64 R4, c[0x0][0x388] ;  /* 0x0000e200ff047b82 */ /* 0x001e220000000a00 */
[----:B-1----:R-:W-:-:S06]  /*0150*/  ULEA UR4, UR5, UR4, 0x18 ;  /* 0x0000000405047291 */ /* 0x002fcc000f8ec0ff */
[----:B------:R-:W-:Y:S02]  /*0160*/  LEA R7, R7, UR4, 0x2 ;  /* 0x0000000407077c11 */ /* 0x000fe4000f8e10ff */
[----:B------:R-:W-:Y:S01]  /*0170*/  @!P0 LEA R6, R6, UR4, 0x2 ;  /* 0x0000000406068c11 */ /* 0x000fe2000f8e10ff */
[----:B0-----:R-:W-:Y:S02]  /*0180*/  IMAD.WIDE R4, R3, 0x4, R4 ;  /* 0x0000000403047825 */ /* 0x001fe400078e0204 */
[----:B--2---:R-:W-:Y:S01]  /*0190*/  STS [R7], R0 ;  /* 0x0000000007007388 */ /* 0x004fe20000000800 */
[----:B------:R-:W-:Y:S06]  /*01a0*/  BAR.SYNC.DEFER_BLOCKING 0x0 ;  /* 0x0000000000007b1d */ /* 0x000fec0000010000 */
[----:B------:R-:W-:Y:S04]  /*01b0*/  @!P0 LDS R8, [R6+0x4] ;  /* 0x0000040006088984 */ /* 0x000fe80000000800 */
[----:B------:R-:W0:Y:S02]  /*01c0*/  @!P0 LDS R9, [R6] ;  /* 0x0000000006098984 */ /* 0x000e240000000800 */
[----:B0-----:R-:W-:Y:S01]  /*01d0*/  @!P0 FADD R9, R8, -R9 ;  /* 0x8000000908098221 */ /* 0x001fe20000000000 */
[----:B------:R-:W-:Y:S06]  /*01e0*/  @!P0 BRA `(.L_x_17) ;  /* 0x0000000000248947 */ /* 0x000fec0003800000 */
[----:B------:R-:W-:Y:S01]  /*01f0*/  IADD3 R2, PT, PT, R2, -0x1, RZ ;  /* 0xffffffff02027810 */ /* 0x000fe20007ffe0ff */
[----:B------:R-:W0:Y:S03]  /*0200*/  LDS R9, [R7] ;  /* 0x0000000007097984 */ /* 0x000e260000000800 */
[----:B------:R-:W-:Y:S01]  /*0210*/  ISETP.NE.AND P0, PT, R11, R2, PT ;  /* 0x000000020b00720c */ /* 0x000fe20003f05270 */
[----:B------:R-:W1:-:S12]  /*0220*/  LDS R0, [R7+-0x4] ;  /* 0xfffffc0007007984 */ /* 0x000e580000000800 */
[----:B------:R-:W2:Y:S01]  /*0230*/  @P0 LDS R2, [R7+0x4] ;  /* 0x0000040007020984 */ /* 0x000ea20000000800 */
[--C-:B0-----:R-:W-:Y:S01]  /*0240*/  @P0 FADD R3, R9, R9.reuse ;  /* 0x0000000909030221 */ /* 0x101fe20000000000 */
[----:B-1----:R-:W-:-:S03]  /*0250*/  @!P0 FADD R9, R0, -R9 ;  /* 0x8000000900098221 */ /* 0x002fc60000000000 */
[----:B--2---:R-:W-:-:S04]  /*0260*/  @P0 FADD R3, R2, -R3 ;  /* 0x8000000302030221 */ /* 0x004fc80000000000 */
[----:B------:R-:W-:-:S07]  /*0270*/  @P0 FADD R9, R0, R3 ;  /* 0x0000000300090221 */ /* 0x000fce0000000000 */
.L_x_17:
[----:B------:R-:W-:Y:S05]  /*0280*/  BSYNC.RECONVERGENT B0 ;  /* 0x0000000000007941 */ /* 0x000fea0003800200 */
.L_x_16:
[----:B------:R-:W-:Y:S01]  /*0290*/  STG.E desc[UR6][R4.64], R9 ;  /* 0x0000000904007986 */ /* 0x000fe2000c101906 */
[----:B------:R-:W-:Y:S05]  /*02a0*/  EXIT ;  /* 0x000000000000794d */ /* 0x000fea0003800000 */
.L_x_18:
        /* <DEDUP_REMOVED lines=13> */
.L_x_28:


//--------------------- .text._Z17derivative_x2_pbcPKfPfjjj --------------------------
	.section	.text._Z17derivative_x2_pbcPKfPfjjj,"ax",@progbits
	.align	128
        .global         _Z17derivative_x2_pbcPKfPfjjj
        .type           _Z17derivative_x2_pbcPKfPfjjj,@function
        .size           _Z17derivative_x2_pbcPKfPfjjj,(.L_x_29 - _Z17derivative_x2_pbcPKfPfjjj)
        .other          _Z17derivative_x2_pbcPKfPfjjj,@"STO_CUDA_ENTRY STV_DEFAULT"
_Z17derivative_x2_pbcPKfPfjjj:
.text._Z17derivative_x2_pbcPKfPfjjj:
        /* <DEDUP_REMOVED lines=12> */
[----:B----4-:R-:W-:-:S06]  /*00c0*/  IMAD.WIDE R2, R5, 0x4, R2 ;  /* 0x0000000405027825 */ /* 0x010fcc00078e0202 */
[----:B-1----:R-:W2:Y:S01]  /*00d0*/  LDG.E.CONSTANT R2, desc[UR6][R2.64] ;  /* 0x0000000602027981 */ /* 0x002ea2000c1e9900 */
[----:B------:R-:W0:Y:S01]  /*00e0*/  S2UR UR5, SR_CgaCtaId ;  /* 0x00000000000579c3 */ /* 0x000e220000008800 */
[----:B------:R-:W-:Y:S01]  /*00f0*/  IADD3 R0, PT, PT, R4, 0x2, RZ ;  /* 0x0000000204007810 */ /* 0x000fe20007ffe0ff */
[----:B------:R-:W-:Y:S01]  /*0100*/  UMOV UR4, 0x400 ;  /* 0x0000040000047882 */ /* 0x000fe20000000000 */
[----:B------:R-:W-:-:S03]  /*0110*/  ISETP.NE.AND P0, PT, R7, RZ, PT ;  /* 0x000000ff0700720c */ /* 0x000fc60003f05270 */
[----:B------:R-:W-:-:S05]  /*0120*/  IMAD R0, R0, R9, RZ ;  /* 0x0000000900007224 */ /* 0x000fca00078e02ff */
[----:B------:R-:W-:-:S05]  /*0130*/  IADD3 R7, PT, PT, R0, R7, RZ ;  /* 0x0000000700077210 */ /* 0x000fca0007ffe0ff */
[----:B------:R-:W-:Y:S01]  /*0140*/  @!P0 IADD3 R4, PT, PT, R7, R4, RZ ;  /* 0x0000000407048210 */ /* 0x000fe20007ffe0ff */
[----:B0-----:R-:W-:-:S06]  /*0150*/  ULEA UR4, UR5, UR4, 0x18 ;  /* 0x0000000405047291 */ /* 0x001fcc000f8ec0ff */
[----:B------:R-:W-:Y:S02]  /*0160*/  LEA R7, R7, UR4, 0x2 ;  /* 0x0000000407077c11 */ /* 0x000fe4000f8e10ff */
[----:B------:R-:W-:Y:S02]  /*0170*/  @!P0 LEA R4, R4, UR4, 0x2 ;  /* 0x0000000404048c11 */ /* 0x000fe4000f8e10ff */
[----:B------:R-:W-:Y:S01]  /*0180*/  @!P0 LEA R9, R0, UR4, 0x2 ;  /* 0x0000000400098c11 */ /* 0x000fe2000f8e10ff */
[----:B--2---:R0:W-:Y:S01]  /*0190*/  STS [R7+0x4], R2 ;  /* 0x0000040207007388 */ /* 0x0041e20000000800 */
[----:B------:R-:W-:Y:S08]  /*01a0*/  BAR.SYNC.DEFER_BLOCKING 0x0 ;  /* 0x0000000000007b1d */ /* 0x000ff00000010000 */
[----:B0-----:R-:W0:Y:S01]  /*01b0*/  LDC.64 R2, c[0x0][0x388] ;  /* 0x0000e200ff027b82 */ /* 0x001e220000000a00 */
[----:B------:R-:W1:Y:S01]  /*01c0*/  @!P0 LDS R6, [R4] ;  /* 0x0000000004068984 */ /* 0x000e620000000800 */
[----:B0-----:R-:W-:-:S03]  /*01d0*/  IMAD.WIDE R2, R5, 0x4, R2 ;  /* 0x0000000405027825 */ /* 0x001fc600078e0202 */
[----:B-1----:R-:W-:Y:S04]  /*01e0*/  @!P0 STS [R9], R6 ;  /* 0x0000000609008388 */ /* 0x002fe80000000800 */
[----:B------:R-:W0:Y:S04]  /*01f0*/  @!P0 LDS R11, [R7+0x4] ;  /* 0x00000400070b8984 */ /* 0x000e280000000800 */
[----:B0-----:R-:W-:Y:S01]  /*0200*/  @!P0 STS [R4+0x4], R11 ;  /* 0x0000040b04008388 */ /* 0x001fe20000000800 */
[----:B------:R-:W-:Y:S06]  /*0210*/  BAR.SYNC.DEFER_BLOCKING 0x0 ;  /* 0x0000000000007b1d */ /* 0x000fec0000010000 */
[----:B------:R-:W0:Y:S04]  /*0220*/  LDS R8, [R7+0x4] ;  /* 0x0000040007087984 */ /* 0x000e280000000800 */
[----:B------:R-:W1:Y:S04]  /*0230*/  LDS R0, [R7+0x8] ;  /* 0x0000080007007984 */ /* 0x000e680000000800 */
[----:B------:R-:W2:Y:S01]  /*0240*/  LDS R15, [R7] ;  /* 0x00000000070f7984 */ /* 0x000ea20000000800 */
[----:B0-----:R-:W-:-:S04]  /*0250*/  FADD R13, R8, R8 ;  /* 0x00000008080d7221 */ /* 0x001fc80000000000 */
[----:B-1----:R-:W-:-:S04]  /*0260*/  FADD R0, R0, -R13 ;  /* 0x8000000d00007221 */ /* 0x002fc80000000000 */
[----:B--2---:R-:W-:-:S05]  /*0270*/  FADD R15, R0, R15 ;  /* 0x0000000f000f7221 */ /* 0x004fca0000000000 */
[----:B------:R-:W-:Y:S01]  /*0280*/  STG.E desc[UR6][R2.64], R15 ;  /* 0x0000000f02007986 */ /* 0x000fe2000c101906 */
[----:B------:R-:W-:Y:S05]  /*0290*/  EXIT ;  /* 0x000000000000794d */ /* 0x000fea0003800000 */
.L_x_19:
        /* <DEDUP_REMOVED lines=14> */
.L_x_29:


//--------------------- .text._Z19reaction_gray_scottPKfS0_PfS1_jff --------------------------
	.section	.text._Z19reaction_gray_scottPKfS0_PfS1_jff,"ax",@progbits
	.align	128
        .global         _Z19reaction_gray_scottPKfS0_PfS1_jff
        .type           _Z19reaction_gray_scottPKfS0_PfS1_jff,@function
        .size           _Z19reaction_gray_scottPKfS0_PfS1_jff,(.L_x_30 - _Z19reaction_gray_scottPKfS0_PfS1_jff)
        .other          _Z19reaction_gray_scottPKfS0_PfS1_jff,@"STO_CUDA_ENTRY STV_DEFAULT"
_Z19reaction_gray_scottPKfS0_PfS1_jff:
.text._Z19reaction_gray_scottPKfS0_PfS1_jff:
        /* <DEDUP_REMOVED lines=8> */
[----:B------:R-:W0:Y:S01]  /*0080*/  LDC R18, c[0x0][0x3a8] ;  /* 0x0000ea00ff127b82 */ /* 0x000e220000000800 */
[----:B------:R-:W0:Y:S01]  /*0090*/  LDCU UR8, c[0x0][0x3a4] ;  /* 0x00007480ff0877ac */ /* 0x000e220008000800 */
[----:B------:R-:W1:Y:S06]  /*00a0*/  LDCU UR4, c[0x0][0x370] ;  /* 0x00006e00ff0477ac */ /* 0x000e6c0008000800 */
[----:B------:R-:W2:Y:S01]  /*00b0*/  LDC.64 R2, c[0x0][0x380] ;  /* 0x0000e000ff027b82 */ /* 0x000ea20000000a00 */
[----:B------:R-:W3:Y:S07]  /*00c0*/  LDCU.64 UR6, c[0x0][0x358] ;  /* 0x00006b00ff0677ac */ /* 0x000eee0008000a00 */
[----:B------:R-:W4:Y:S01]  /*00d0*/  LDC.64 R4, c[0x0][0x388] ;  /* 0x0000e200ff047b82 */ /* 0x000f220000000a00 */
[----:B-1----:R-:W-:-:S07]  /*00e0*/  IMAD R19, R19, UR4, RZ ;  /* 0x0000000413137c24 */ /* 0x002fce000f8e02ff */
[----:B------:R-:W1:Y:S01]  /*00f0*/  LDC.64 R6, c[0x0][0x390] ;  /* 0x0000e400ff067b82 */ /* 0x000e620000000a00 */
[----:B0-----:R-:W-:-:S07]  /*0100*/  FADD R18, R18, UR8 ;  /* 0x0000000812127e21 */ /* 0x001fce0008000000 */
[----:B---3--:R-:W0:Y:S02]  /*0110*/  LDC.64 R8, c[0x0][0x398] ;  /* 0x0000e600ff087b82 */ /* 0x008e240000000a00 */
.L_x_20:
[----:B--2---:R-:W-:-:S04]  /*0120*/  IMAD.WIDE R10, R0, 0x4, R2 ;  /* 0x00000004000a7825 */ /* 0x004fc800078e0202 */
[----:B----4-:R-:W-:Y:S02]  /*0130*/  IMAD.WIDE R12, R0, 0x4, R4 ;  /* 0x00000004000c7825 */ /* 0x010fe400078e0204 */
[----:B------:R-:W2:Y:S04]  /*0140*/  LDG.E.CONSTANT R10, desc[UR6][R10.64] ;  /* 0x000000060a0a7981 */ /* 0x000ea8000c1e9900 */
[----:B---3--:R-:W3:Y:S01]  /*0150*/  LDG.E.CONSTANT R13, desc[UR6][R12.64] ;  /* 0x000000060c0d7981 */ /* 0x008ee2000c1e9900 */
[C---:B--2---:R-:W-:Y:S01]  /*0160*/  FADD R16, -R10.reuse, 1 ;  /* 0x3f8000000a107421 */ /* 0x044fe20000000100 */
[----:B---3--:R-:W-:-:S04]  /*0170*/  FMUL R14, R10, R13 ;  /* 0x0000000d0a0e7220 */ /* 0x008fc80000400000 */
[----:B------:R-:W-:Y:S01]  /*0180*/  FMUL R17, R13, R14 ;  /* 0x0000000e0d117220 */ /* 0x000fe20000400000 */
[----:B-1----:R-:W-:-:S04]  /*0190*/  IMAD.WIDE R14, R0, 0x4, R6 ;  /* 0x00000004000e7825 */ /* 0x002fc800078e0206 */
[--C-:B------:R-:W-:Y:S01]  /*01a0*/  FFMA R21, R16, UR8, -R17.reuse ;  /* 0x0000000810157c23 */ /* 0x100fe20008000811 */
[----:B------:R-:W-:Y:S01]  /*01b0*/  FFMA R23, -R18, R13, R17 ;  /* 0x0000000d12177223 */ /* 0x000fe20000000111 */
[----:B0-----:R-:W-:Y:S01]  /*01c0*/  IMAD.WIDE R16, R0, 0x4, R8 ;  /* 0x0000000400107825 */ /* 0x001fe200078e0208 */
[----:B------:R-:W-:Y:S02]  /*01d0*/  IADD3 R0, PT, PT, R19, R0, RZ ;  /* 0x0000000013007210 */ /* 0x000fe40007ffe0ff */
[----:B------:R3:W-:Y:S02]  /*01e0*/  STG.E desc[UR6][R14.64], R21 ;  /* 0x000000150e007986 */ /* 0x0007e4000c101906 */
[----:B------:R-:W-:Y:S02]  /*01f0*/  ISETP.GE.U32.AND P0, PT, R0, UR5, PT ;  /* 0x0000000500007c0c */ /* 0x000fe4000bf06070 */
[----:B------:R3:W-:Y:S11]  /*0200*/  STG.E desc[UR6][R16.64], R23 ;  /* 0x0000001710007986 */ /* 0x0007f6000c101906 */
[----:B------:R-:W-:Y:S05]  /*0210*/  @!P0 BRA `(.L_x_20) ;  /* 0xfffffffc00c08947 */ /* 0x000fea000383ffff */
[----:B------:R-:W-:Y:S05]  /*0220*/  EXIT ;  /* 0x000000000000794d */ /* 0x000fea0003800000 */
.L_x_21:
        /* <DEDUP_REMOVED lines=13> */
.L_x_30:


//--------------------- .nv.shared._Z6updatePfS_PKfS1_S1_S1_jf --------------------------
	.section	.nv.shared._Z6updatePfS_PKfS1_S1_S1_jf,"aw",@nobits
	.sectionflags	@""
	.align	16
	.zero		1024


//--------------------- .nv.shared.reserved.0     --------------------------
	.section	.nv.shared.reserved.0,"aw",@nobits
	.weak		__nv_reservedSMEM_offset_0_alias
	.size		__nv_reservedSMEM_offset_0_alias, 0, 64
	.other		__nv_reservedSMEM_offset_0_alias,@"STO_CUDA_RESERVED_SHARED STV_DEFAULT"
__nv_reservedSMEM_offset_0_alias:
	.zero		0
	.zero		64


//--------------------- .nv.shared._Z19construct_laplacianPfPKfS1_S1_jf --------------------------
	.section	.nv.shared._Z19construct_laplacianPfPKfS1_S1_jf,"aw",@nobits
	.sectionflags	@""
	.align	16
	.zero		1024


//--------------------- .nv.shared._Z22derivative_z2_zerofluxPKfPfjjjj --------------------------
	.section	.nv.shared._Z22derivative_z2_zerofluxPKfPfjjjj,"aw",@nobits
	.sectionflags	@""
	.align	16
	.zero		1024


//--------------------- .nv.shared._Z17derivative_z2_pbcPKfPfjjjj --------------------------
	.section	.nv.shared._Z17derivative_z2_pbcPKfPfjjjj,"aw",@nobits
	.sectionflags	@""
	.align	16
	.zero		1024


//--------------------- .nv.shared._Z22derivative_y2_zerofluxPKfPfjjj --------------------------
	.section	.nv.shared._Z22derivative_y2_zerofluxPKfPfjjj,"aw",@nobits
	.sectionflags	@""
	.align	16
	.zero		1024


//--------------------- .nv.shared._Z17derivative_y2_pbcPKfPfjjj --------------------------
	.section	.nv.shared._Z17derivative_y2_pbcPKfPfjjj,"aw",@nobits
	.sectionflags	@""
	.align	16
	.zero		1024


//--------------------- .nv.shared._Z22derivative_x2_zerofluxPKfPfjj --------------------------
	.section	.nv.shared._Z22derivative_x2_zerofluxPKfPfjj,"aw",@nobits
	.sectionflags	@""
	.align	16
	.zero		1024


//--------------------- .nv.shared._Z17derivative_x2_pbcPKfPfjjj --------------------------
	.section	.nv.shared._Z17derivative_x2_pbcPKfPfjjj,"aw",@nobits
	.sectionflags	@""
	.align	16
	.zero		1024


//--------------------- .nv.shared._Z19reaction_gray_scottPKfS0_PfS1_jff --------------------------
	.section	.nv.shared._Z19reaction_gray_scottPKfS0_PfS1_jff,"aw",@nobits
	.sectionflags	@""
	.align	16
	.zero		1024


//--------------------- .nv.constant0._Z6updatePfS_PKfS1_S1_S1_jf --------------------------
	.section	.nv.constant0._Z6updatePfS_PKfS1_S1_S1_jf,"a",@progbits
	.sectionflags	@""
	.align	4
.nv.constant0._Z6updatePfS_PKfS1_S1_S1_jf:
	.zero		952


//--------------------- .nv.constant0._Z19construct_laplacianPfPKfS1_S1_jf --------------------------
	.section	.nv.constant0._Z19construct_laplacianPfPKfS1_S1_jf,"a",@progbits
	.sectionflags	@""
	.align	4
.nv.constant0._Z19construct_laplacianPfPKfS1_S1_jf:
	.zero		936


//--------------------- .nv.constant0._Z22derivative_z2_zerofluxPKfPfjjjj --------------------------
	.section	.nv.constant0._Z22derivative_z2_zerofluxPKfPfjjjj,"a",@progbits
	.sectionflags	@""
	.align	4
.nv.constant0._Z22derivative_z2_zerofluxPKfPfjjjj:
	.zero		928


//--------------------- .nv.constant0._Z17derivative_z2_pbcPKfPfjjjj --------------------------
	.section	.nv.constant0._Z17derivative_z2_pbcPKfPfjjjj,"a",@progbits
	.sectionflags	@""
	.align	4
.nv.constant0._Z17derivative_z2_pbcPKfPfjjjj:
	.zero		928


//--------------------- .nv.constant0._Z22derivative_y2_zerofluxPKfPfjjj --------------------------
	.section	.nv.constant0._Z22derivative_y2_zerofluxPKfPfjjj,"a",@progbits
	.sectionflags	@""
	.align	4
.nv.constant0._Z22derivative_y2_zerofluxPKfPfjjj:
	.zero		924


//--------------------- .nv.constant0._Z17derivative_y2_pbcPKfPfjjj --------------------------
	.section	.nv.constant0._Z17derivative_y2_pbcPKfPfjjj,"a",@progbits
	.sectionflags	@""
	.align	4
.nv.constant0._Z17derivative_y2_pbcPKfPfjjj:
	.zero		924


//--------------------- .nv.constant0._Z22derivative_x2_zerofluxPKfPfjj --------------------------
	.section	.nv.constant0._Z22derivative_x2_zerofluxPKfPfjj,"a",@progbits
	.sectionflags	@""
	.align	4
.nv.constant0._Z22derivative_x2_zerofluxPKfPfjj:
	.zero		920


//--------------------- .nv.constant0._Z17derivative_x2_pbcPKfPfjjj --------------------------
	.section	.nv.constant0._Z17derivative_x2_pbcPKfPfjjj,"a",@progbits
	.sectionflags	@""
	.align	4
.nv.constant0._Z17derivative_x2_pbcPKfPfjjj:
	.zero		924


//--------------------- .nv.constant0._Z19reaction_gray_scottPKfS0_PfS1_jff --------------------------
	.section	.nv.constant0._Z19reaction_gray_scottPKfS0_PfS1_jff,"a",@progbits
	.sectionflags	@""
	.align	4
.nv.constant0._Z19reaction_gray_scottPKfS0_PfS1_jff:
	.zero		940


//--------------------- SYMBOLS --------------------------

	.type		.nv.reservedSmem.offset0,@object
	.size		.nv.reservedSmem.offset0,0x4
	.type		.nv.reservedSmem.cap,@object
	.size		.nv.reservedSmem.cap,0x4
